
	.version 1.4
	.target sm_10, map_f64_to_f32
	// compiled with /home/archit/Soft/cuda/open64/lib//be
	// nvopencc 4.0 built on 2011-05-12

	//-----------------------------------------------------------
	// Compiling /tmp/tmpxft_000026cb_00000000-7_kernel_gpu_cuda_wrapper.cpp3.i (/tmp/ccBI#.UMD9iL)
	//-----------------------------------------------------------

	//-----------------------------------------------------------
	// Options:
	//-----------------------------------------------------------
	//  Target:ptx, ISA:sm_10, Endian:little, Pointer Size:64
	//  -O3	(Optimization level)
	//  -g0	(Debug level)
	//  -m2	(Report advisories)
	//-----------------------------------------------------------

	.file	1	"<command-line>"
	.file	2	"/tmp/tmpxft_000026cb_00000000-6_kernel_gpu_cuda_wrapper.cudafe2.gpu"
	.file	3	"main.h"
	.file	4	"/usr/lib/gcc/x86_64-linux-gnu/4.4.7/include/stddef.h"
	.file	5	"/home/archit/Soft/cuda/bin/../include/crt/device_runtime.h"
	.file	6	"/home/archit/Soft/cuda/bin/../include/host_defines.h"
	.file	7	"/home/archit/Soft/cuda/bin/../include/builtin_types.h"
	.file	8	"/home/archit/Soft/cuda/bin/../include/device_types.h"
	.file	9	"/home/archit/Soft/cuda/bin/../include/driver_types.h"
	.file	10	"/home/archit/Soft/cuda/bin/../include/surface_types.h"
	.file	11	"/home/archit/Soft/cuda/bin/../include/texture_types.h"
	.file	12	"/home/archit/Soft/cuda/bin/../include/vector_types.h"
	.file	13	"/home/archit/Soft/cuda/bin/../include/device_launch_parameters.h"
	.file	14	"/home/archit/Soft/cuda/bin/../include/crt/storage_class.h"
	.file	15	"/usr/include/x86_64-linux-gnu/bits/types.h"
	.file	16	"/usr/include/time.h"
	.file	17	"kernel_gpu_cuda.cu"
	.file	18	"/home/archit/Soft/cuda/bin/../include/common_functions.h"
	.file	19	"/home/archit/Soft/cuda/bin/../include/math_functions.h"
	.file	20	"/home/archit/Soft/cuda/bin/../include/math_constants.h"
	.file	21	"/home/archit/Soft/cuda/bin/../include/device_functions.h"
	.file	22	"/home/archit/Soft/cuda/bin/../include/sm_11_atomic_functions.h"
	.file	23	"/home/archit/Soft/cuda/bin/../include/sm_12_atomic_functions.h"
	.file	24	"/home/archit/Soft/cuda/bin/../include/sm_13_double_functions.h"
	.file	25	"/home/archit/Soft/cuda/bin/../include/sm_20_atomic_functions.h"
	.file	26	"/home/archit/Soft/cuda/bin/../include/sm_20_intrinsics.h"
	.file	27	"/home/archit/Soft/cuda/bin/../include/surface_functions.h"
	.file	28	"/home/archit/Soft/cuda/bin/../include/texture_fetch_functions.h"
	.file	29	"/home/archit/Soft/cuda/bin/../include/math_functions_dbl_ptx1.h"


	.entry _Z15kernel_gpu_cuda7par_str7dim_strP7box_strP11FOUR_VECTORPdS4_ (
		.param .align 8 .b8 __cudaparm__Z15kernel_gpu_cuda7par_str7dim_strP7box_strP11FOUR_VECTORPdS4__d_par_gpu[8],
		.param .align 8 .b8 __cudaparm__Z15kernel_gpu_cuda7par_str7dim_strP7box_strP11FOUR_VECTORPdS4__d_dim_gpu[56],
		.param .u64 __cudaparm__Z15kernel_gpu_cuda7par_str7dim_strP7box_strP11FOUR_VECTORPdS4__d_box_gpu,
		.param .u64 __cudaparm__Z15kernel_gpu_cuda7par_str7dim_strP7box_strP11FOUR_VECTORPdS4__d_rv_gpu,
		.param .u64 __cudaparm__Z15kernel_gpu_cuda7par_str7dim_strP7box_strP11FOUR_VECTORPdS4__d_qv_gpu,
		.param .u64 __cudaparm__Z15kernel_gpu_cuda7par_str7dim_strP7box_strP11FOUR_VECTORPdS4__d_fv_gpu)
	{
	.reg .u32 %r<45>;
	.reg .u64 %rd<45>;
	.reg .f32 %f<21>;
	.reg .f64 %fd<45>;
	.reg .pred %p<13>;
	.shared .align 8 .b8 __cuda___cuda_local_var_31163_39_non_const_rA_shared96[3200];
	.shared .align 8 .b8 __cuda___cuda_local_var_31173_34_non_const_qB_shared3296[800];
	.shared .align 8 .b8 __cuda___cuda_local_var_31172_39_non_const_rB_shared4096[3200];
	.loc	17	10	0
$LDWbegin__Z15kernel_gpu_cuda7par_str7dim_strP7box_strP11FOUR_VECTORPdS4_:
	.loc	17	21	0
	cvt.s32.u16 	%r1, %tid.x;
	mov.s32 	%r2, %r1;
	cvt.s32.u16 	%r3, %ctaid.x;
	cvt.s64.s32 	%rd1, %r3;
	ld.param.s64 	%rd2, [__cudaparm__Z15kernel_gpu_cuda7par_str7dim_strP7box_strP11FOUR_VECTORPdS4__d_dim_gpu+16];
	setp.le.s64 	%p1, %rd2, %rd1;
	@%p1 bra 	$Lt_0_8450;
	.loc	17	72	0
	ld.param.u64 	%rd3, [__cudaparm__Z15kernel_gpu_cuda7par_str7dim_strP7box_strP11FOUR_VECTORPdS4__d_box_gpu];
	mul.lo.u64 	%rd4, %rd1, 656;
	add.u64 	%rd5, %rd3, %rd4;
	ld.global.s32 	%r4, [%rd5+16];
	mov.s32 	%r5, 99;
	setp.le.s32 	%p2, %r1, %r5;
	@!%p2 bra 	$Lt_0_8962;
	mov.u64 	%rd6, __cuda___cuda_local_var_31163_39_non_const_rA_shared96;
	mov.s32 	%r6, 227;
	sub.s32 	%r7, %r6, %r1;
	shr.s32 	%r8, %r7, 31;
	mov.s32 	%r9, 127;
	and.b32 	%r10, %r8, %r9;
	add.s32 	%r11, %r10, %r7;
	shr.s32 	%r12, %r11, 7;
	cvt.s64.s32 	%rd7, %r4;
	cvt.s64.s32 	%rd8, %r1;
	mul.wide.s32 	%rd9, %r4, 32;
	mul.wide.s32 	%rd10, %r1, 32;
	add.u64 	%rd11, %rd10, %rd6;
	ld.param.u64 	%rd12, [__cudaparm__Z15kernel_gpu_cuda7par_str7dim_strP7box_strP11FOUR_VECTORPdS4__d_rv_gpu];
	add.s64 	%rd13, %rd12, %rd9;
	add.s64 	%rd14, %rd10, %rd13;
	mov.s32 	%r13, %r12;
$Lt_0_9474:
 //<loop> Loop body line 72, nesting depth: 1, estimated iterations: unknown
	.loc	17	84	0
	ld.global.f64 	%fd1, [%rd14+0];
	st.shared.f64 	[%rd11+0], %fd1;
	ld.global.f64 	%fd2, [%rd14+8];
	st.shared.f64 	[%rd11+8], %fd2;
	ld.global.f64 	%fd3, [%rd14+16];
	st.shared.f64 	[%rd11+16], %fd3;
	ld.global.f64 	%fd4, [%rd14+24];
	st.shared.f64 	[%rd11+24], %fd4;
	.loc	17	85	0
	add.s32 	%r2, %r2, 128;
	add.s64 	%rd14, %rd14, 4096;
	add.u64 	%rd11, %rd11, 4096;
	mov.u32 	%r14, 99;
	setp.le.s32 	%p3, %r2, %r14;
	@%p3 bra 	$Lt_0_9474;
$Lt_0_8962:
	mov.u64 	%rd6, __cuda___cuda_local_var_31163_39_non_const_rA_shared96;
	.loc	17	90	0
	bar.sync 	0;
	ld.global.s32 	%r15, [%rd5+24];
	add.s32 	%r16, %r15, 1;
	mov.u32 	%r17, 0;
	setp.le.s32 	%p4, %r16, %r17;
	@%p4 bra 	$Lt_0_9986;
	ld.param.f64 	%fd5, [__cudaparm__Z15kernel_gpu_cuda7par_str7dim_strP7box_strP11FOUR_VECTORPdS4__d_par_gpu+0];
	add.f64 	%fd6, %fd5, %fd5;
	mul.f64 	%fd7, %fd5, %fd6;
	ld.param.u64 	%rd15, [__cudaparm__Z15kernel_gpu_cuda7par_str7dim_strP7box_strP11FOUR_VECTORPdS4__d_fv_gpu];
	cvt.s64.s32 	%rd16, %r4;
	mul.wide.s32 	%rd17, %r4, 32;
	add.u64 	%rd18, %rd15, %rd17;
	mov.s32 	%r18, 0;
	mov.u64 	%rd19, __cuda___cuda_local_var_31173_34_non_const_qB_shared3296;
	mov.u64 	%rd20, __cuda___cuda_local_var_31172_39_non_const_rB_shared4096;
$Lt_0_10498:
 //<loop> Loop body line 90, nesting depth: 1, estimated iterations: unknown
	mov.s32 	%r2, %r1;
	mov.u32 	%r19, 0;
	setp.ne.s32 	%p5, %r18, %r19;
	@%p5 bra 	$Lt_0_11010;
	.loc	17	104	0
	mov.s32 	%r20, %r3;
	bra.uni 	$Lt_0_10754;
$Lt_0_11010:
	.loc	17	107	0
	cvt.s64.s32 	%rd21, %r18;
	mul.wide.s32 	%rd22, %r18, 24;
	add.u64 	%rd23, %rd5, %rd22;
	ld.global.s32 	%r20, [%rd23+20];
$Lt_0_10754:
	.loc	17	115	0
	cvt.s64.s32 	%rd24, %r20;
	mul.wide.s32 	%rd25, %r20, 656;
	add.u64 	%rd26, %rd3, %rd25;
	ld.global.s32 	%r21, [%rd26+16];
	@!%p2 bra 	$Lt_0_11266;
	mov.s32 	%r22, 227;
	sub.s32 	%r23, %r22, %r1;
	shr.s32 	%r24, %r23, 31;
	mov.s32 	%r25, 127;
	and.b32 	%r26, %r24, %r25;
	add.s32 	%r27, %r26, %r23;
	shr.s32 	%r28, %r27, 7;
	cvt.s64.s32 	%rd27, %r1;
	cvt.s64.s32 	%rd28, %r21;
	mul.wide.s32 	%rd10, %r1, 32;
	mul.wide.s32 	%rd29, %r1, 8;
	add.u64 	%rd30, %rd10, %rd20;
	add.u64 	%rd31, %rd29, %rd19;
	ld.param.u64 	%rd32, [__cudaparm__Z15kernel_gpu_cuda7par_str7dim_strP7box_strP11FOUR_VECTORPdS4__d_rv_gpu];
	mul.wide.s32 	%rd33, %r21, 32;
	add.s64 	%rd34, %rd32, %rd33;
	add.s64 	%rd35, %rd10, %rd34;
	ld.param.u64 	%rd36, [__cudaparm__Z15kernel_gpu_cuda7par_str7dim_strP7box_strP11FOUR_VECTORPdS4__d_qv_gpu];
	mul.wide.s32 	%rd37, %r21, 8;
	add.s64 	%rd38, %rd36, %rd37;
	add.s64 	%rd39, %rd29, %rd38;
	mov.s32 	%r29, %r28;
$Lt_0_11778:
 //<loop> Loop body line 115, nesting depth: 2, estimated iterations: unknown
	.loc	17	127	0
	ld.global.f64 	%fd8, [%rd35+0];
	st.shared.f64 	[%rd30+0], %fd8;
	ld.global.f64 	%fd9, [%rd35+8];
	st.shared.f64 	[%rd30+8], %fd9;
	ld.global.f64 	%fd10, [%rd35+16];
	st.shared.f64 	[%rd30+16], %fd10;
	ld.global.f64 	%fd11, [%rd35+24];
	st.shared.f64 	[%rd30+24], %fd11;
	.loc	17	128	0
	ld.global.f64 	%fd12, [%rd39+0];
	st.shared.f64 	[%rd31+0], %fd12;
	.loc	17	129	0
	add.s32 	%r2, %r2, 128;
	add.s64 	%rd39, %rd39, 1024;
	add.u64 	%rd31, %rd31, 1024;
	add.s64 	%rd35, %rd35, 4096;
	add.u64 	%rd30, %rd30, 4096;
	mov.u32 	%r30, 99;
	setp.le.s32 	%p6, %r2, %r30;
	@%p6 bra 	$Lt_0_11778;
$Lt_0_11266:
	.loc	17	134	0
	bar.sync 	0;
	mov.s32 	%r2, %r1;
	@!%p2 bra 	$Lt_0_12290;
	mov.s32 	%r31, 227;
	sub.s32 	%r32, %r31, %r1;
	shr.s32 	%r33, %r32, 31;
	mov.s32 	%r34, 127;
	and.b32 	%r35, %r33, %r34;
	add.s32 	%r36, %r35, %r32;
	shr.s32 	%r37, %r36, 7;
	cvt.s64.s32 	%rd40, %r1;
	mul.wide.s32 	%rd10, %r1, 32;
	add.u64 	%rd11, %rd10, %rd6;
	add.s64 	%rd41, %rd18, %rd10;
	mov.s32 	%r38, %r37;
$Lt_0_12802:
 //<loop> Loop body line 134, nesting depth: 1, estimated iterations: unknown
	mov.s64 	%rd42, %rd20;
	mov.s64 	%rd43, %rd19;
	ld.shared.f64 	%fd13, [%rd11+0];
	ld.shared.f64 	%fd14, [%rd11+16];
	ld.shared.f64 	%fd15, [%rd11+8];
	ld.shared.f64 	%fd16, [%rd11+24];
	ld.global.f64 	%fd17, [%rd41+24];
	mov.s32 	%r39, 0;
$Lt_0_13570:
 //<loop> Loop body line 134, nesting depth: 2, iterations: 100
	.loc	17	166	0
	ld.shared.f64 	%fd18, [%rd42+16];
	ld.shared.f64 	%fd19, [%rd42+8];
	ld.shared.f64 	%fd20, [%rd42+24];
	ld.shared.f64 	%fd21, [%rd42+0];
	.loc	17	134	0
	ld.shared.f64 	%fd13, [%rd11+0];
	.loc	17	166	0
	add.f64 	%fd22, %fd21, %fd13;
	.loc	17	134	0
	ld.shared.f64 	%fd14, [%rd11+16];
	.loc	17	166	0
	mul.f64 	%fd23, %fd14, %fd18;
	.loc	17	134	0
	ld.shared.f64 	%fd15, [%rd11+8];
	.loc	17	166	0
	mad.rn.f64 	%fd24, %fd15, %fd19, %fd23;
	.loc	17	134	0
	ld.shared.f64 	%fd16, [%rd11+24];
	.loc	17	166	0
	mad.rn.f64 	%fd25, %fd16, %fd20, %fd24;
	sub.f64 	%fd26, %fd22, %fd25;
	.loc	17	178	0
	mul.f64 	%fd27, %fd7, %fd26;
	neg.f64 	%fd28, %fd27;
	ld.shared.f64 	%fd29, [%rd43+0];
	cvt.rn.f32.f64 	%f1, %fd28;
	mov.f32 	%f2, 0f42d20000;     	// 105
	setp.gt.f32 	%p7, %f1, %f2;
	mov.f32 	%f3, 0fc2d20000;     	// -105
	setp.lt.f32 	%p8, %f1, %f3;
	mov.f32 	%f4, 0f3fb8aa3b;     	// 1.4427
	mul.f32 	%f5, %f1, %f4;
	cvt.rzi.f32.f32 	%f6, %f5;
	ex2.approx.f32 	%f7, %f6;
	mov.f32 	%f8, 0fbf317200;     	// -0.693146
	mad.f32 	%f9, %f8, %f6, %f1;
	mov.f32 	%f10, 0fb5bfbe8e;    	// -1.42861e-06
	mad.f32 	%f11, %f10, %f6, %f9;
	mov.f32 	%f12, 0f3fb8aa3b;    	// 1.4427
	mul.f32 	%f13, %f11, %f12;
	ex2.approx.f32 	%f14, %f13;
	mul.f32 	%f15, %f7, %f14;
	mov.f32 	%f16, 0f00000000;    	// 0
	selp.f32 	%f17, %f16, %f15, %p8;
	mov.f32 	%f18, 0f7f800000;    	// ((1.0F)/(0.0F))
	selp.f32 	%f19, %f18, %f17, %p7;
	cvt.f64.f32 	%fd30, %f19;
	ld.global.f64 	%fd31, [%rd41+0];
	mad.rn.f64 	%fd32, %fd29, %fd30, %fd31;
	st.global.f64 	[%rd41+0], %fd32;
	.loc	17	179	0
	add.f64 	%fd33, %fd30, %fd30;
	ld.global.f64 	%fd34, [%rd41+8];
	sub.f64 	%fd35, %fd15, %fd19;
	mul.f64 	%fd36, %fd33, %fd35;
	mad.rn.f64 	%fd37, %fd29, %fd36, %fd34;
	st.global.f64 	[%rd41+8], %fd37;
	.loc	17	180	0
	ld.global.f64 	%fd38, [%rd41+16];
	sub.f64 	%fd39, %fd14, %fd18;
	mul.f64 	%fd40, %fd33, %fd39;
	mad.rn.f64 	%fd41, %fd29, %fd40, %fd38;
	st.global.f64 	[%rd41+16], %fd41;
	.loc	17	181	0
	sub.f64 	%fd42, %fd16, %fd20;
	mul.f64 	%fd43, %fd33, %fd42;
	mad.rn.f64 	%fd17, %fd29, %fd43, %fd17;
	st.global.f64 	[%rd41+24], %fd17;
	add.s32 	%r39, %r39, 1;
	add.u64 	%rd43, %rd43, 8;
	add.u64 	%rd42, %rd42, 32;
	mov.u32 	%r40, 100;
	setp.ne.s32 	%p9, %r39, %r40;
	@%p9 bra 	$Lt_0_13570;
	add.s32 	%r2, %r2, 128;
	add.s64 	%rd41, %rd41, 4096;
	add.u64 	%rd11, %rd11, 4096;
	mov.u32 	%r41, 99;
	setp.le.s32 	%p10, %r2, %r41;
	@%p10 bra 	$Lt_0_12802;
$Lt_0_12290:
	.loc	17	194	0
	bar.sync 	0;
	.loc	17	97	0
	add.s32 	%r18, %r18, 1;
	ld.global.s32 	%r42, [%rd5+24];
	add.s32 	%r43, %r42, 1;
	setp.lt.s32 	%p11, %r18, %r43;
	@%p11 bra 	$Lt_0_10498;
$Lt_0_9986:
$Lt_0_8450:
	.loc	17	214	0
	exit;
$LDWend__Z15kernel_gpu_cuda7par_str7dim_strP7box_strP11FOUR_VECTORPdS4_:
	} // _Z15kernel_gpu_cuda7par_str7dim_strP7box_strP11FOUR_VECTORPdS4_




// ===== COMPILED SASS (sm_100) =====

	.target	sm_100

	.elftype	@"ET_EXEC"


//--------------------- .note.nv.tkinfo           --------------------------
	.section	.note.nv.tkinfo,"",@"SHT_NOTE"
	.sectionflags	@"SHF_NOTE_NV_TKINFO"
	.tkinfo
        /*0018*/ 	.word	0x00000002
        /*0030*/ 	.string	""
        /*0030*/ 	.string	"ptxas"
        /*0030*/ 	.string	"Cuda compilation tools, release 13.0, V13.0.88"
        /*0030*/ 	.string	"Build cuda_13.0.r13.0/compiler.36424714_0"
        /*0030*/ 	.string	"-arch sm_100 "



//--------------------- .note.nv.cuinfo           --------------------------
	.section	.note.nv.cuinfo,"",@"SHT_NOTE"
	.sectionflags	@"SHF_NOTE_NV_CUINFO"
        /*0018*/ 	.short	0x0002
        /*001a*/ 	.short	0x000a
        /*001c*/ 	.short	0x0082
	.zero		2


//--------------------- .nv.info                  --------------------------
	.section	.nv.info,"",@"SHT_CUDA_INFO"
	.align	4


	//----- nvinfo : EIATTR_REGCOUNT
	.align		4
        /*0000*/ 	.byte	0x04, 0x2f
        /*0002*/ 	.short	(.L_1 - .L_0)
	.align		4
.L_0:
        /*0004*/ 	.word	index@(_Z15kernel_gpu_cuda7par_str7dim_strP7box_strP11FOUR_VECTORPdS4_)
        /*0008*/ 	.word	0x00000028


	//----- nvinfo : EIATTR_FRAME_SIZE
	.align		4
.L_1:
        /*000c*/ 	.byte	0x04, 0x11
        /*000e*/ 	.short	(.L_3 - .L_2)
	.align		4
.L_2:
        /*0010*/ 	.word	index@(_Z15kernel_gpu_cuda7par_str7dim_strP7box_strP11FOUR_VECTORPdS4_)
        /*0014*/ 	.word	0x00000000


	//----- nvinfo : EIATTR_MIN_STACK_SIZE
	.align		4
.L_3:
        /*0018*/ 	.byte	0x04, 0x12
        /*001a*/ 	.short	(.L_5 - .L_4)
	.align		4
.L_4:
        /*001c*/ 	.word	index@(_Z15kernel_gpu_cuda7par_str7dim_strP7box_strP11FOUR_VECTORPdS4_)
        /*0020*/ 	.word	0x00000000
.L_5:


//--------------------- .nv.compat                --------------------------
	.section	.nv.compat,"",@"SHT_CUDA_COMPAT_INFO"
	.align	4
        /*0000*/ 	.byte	0x02, 0x09, 0x00, 0x00, 0x02, 0x02, 0x01, 0x00, 0x02, 0x05, 0x05, 0x00, 0x03, 0x07, 0x01, 0x01
        /*0010*/ 	.byte	0x02, 0x03, 0x00, 0x00, 0x02, 0x06, 0x01, 0x00, 0x04, 0x0b, 0x08, 0x00, 0x01, 0x00, 0x00, 0x00
        /*0020*/ 	.byte	0x00, 0x00, 0x00, 0x00


//--------------------- .nv.info._Z15kernel_gpu_cuda7par_str7dim_strP7box_strP11FOUR_VECTORPdS4_ --------------------------
	.section	.nv.info._Z15kernel_gpu_cuda7par_str7dim_strP7box_strP11FOUR_VECTORPdS4_,"",@"SHT_CUDA_INFO"
	.sectionflags	@""
	.align	4


	//----- nvinfo : EIATTR_CUDA_API_VERSION
	.align		4
        /*0000*/ 	.byte	0x04, 0x37
        /*0002*/ 	.short	(.L_7 - .L_6)
.L_6:
        /*0004*/ 	.word	0x00000082


	//----- nvinfo : EIATTR_KPARAM_INFO
	.align		4
.L_7:
        /*0008*/ 	.byte	0x04, 0x17
        /*000a*/ 	.short	(.L_9 - .L_8)
.L_8:
        /*000c*/ 	.word	0x00000000
        /*0010*/ 	.short	0x0005
        /*0012*/ 	.short	0x0058
        /*0014*/ 	.byte	0x00, 0xf0, 0x21, 0x00


	//----- nvinfo : EIATTR_KPARAM_INFO
	.align		4
.L_9:
        /*0018*/ 	.byte	0x04, 0x17
        /*001a*/ 	.short	(.L_11 - .L_10)
.L_10:
        /*001c*/ 	.word	0x00000000
        /*0020*/ 	.short	0x0004
        /*0022*/ 	.short	0x0050
        /*0024*/ 	.byte	0x00, 0xf0, 0x21, 0x00


	//----- nvinfo : EIATTR_KPARAM_INFO
	.align		4
.L_11:
        /*0028*/ 	.byte	0x04, 0x17
        /*002a*/ 	.short	(.L_13 - .L_12)
.L_12:
        /*002c*/ 	.word	0x00000000
        /*0030*/ 	.short	0x0003
        /*0032*/ 	.short	0x0048
        /*0034*/ 	.byte	0x00, 0xf0, 0x21, 0x00


	//----- nvinfo : EIATTR_KPARAM_INFO
	.align		4
.L_13:
        /*0038*/ 	.byte	0x04, 0x17
        /*003a*/ 	.short	(.L_15 - .L_14)
.L_14:
        /*003c*/ 	.word	0x00000000
        /*0040*/ 	.short	0x0002
        /*0042*/ 	.short	0x0040
        /*0044*/ 	.byte	0x00, 0xf0, 0x21, 0x00


	//----- nvinfo : EIATTR_KPARAM_INFO
	.align		4
.L_15:
        /*0048*/ 	.byte	0x04, 0x17
        /*004a*/ 	.short	(.L_17 - .L_16)
.L_16:
        /*004c*/ 	.word	0x00000000
        /*0050*/ 	.short	0x0001
        /*0052*/ 	.short	0x0008
        /*0054*/ 	.byte	0x00, 0xf0, 0xe1, 0x00


	//----- nvinfo : EIATTR_KPARAM_INFO
	.align		4
.L_17:
        /*0058*/ 	.byte	0x04, 0x17
        /*005a*/ 	.short	(.L_19 - .L_18)
.L_18:
        /*005c*/ 	.word	0x00000000
        /*0060*/ 	.short	0x0000
        /*0062*/ 	.short	0x0000
        /*0064*/ 	.byte	0x00, 0xf0, 0x21, 0x00


	//----- nvinfo : EIATTR_SPARSE_MMA_MASK
	.align		4
.L_19:
        /*0068*/ 	.byte	0x03, 0x50
        /*006a*/ 	.short	0x0000


	//----- nvinfo : EIATTR_MAXREG_COUNT
	.align		4
        /*006c*/ 	.byte	0x03, 0x1b
        /*006e*/ 	.short	0x00ff


	//----- nvinfo : EIATTR_NUM_BARRIERS
	.align		4
        /*0070*/ 	.byte	0x02, 0x4c
        /*0072*/ 	.byte	0x01
	.zero		1


	//----- nvinfo : EIATTR_MERCURY_ISA_VERSION
	.align		4
        /*0074*/ 	.byte	0x03, 0x5f
        /*0076*/ 	.short	0x0101


	//----- nvinfo : EIATTR_VRC_CTA_INIT_COUNT
	.align		4
        /*0078*/ 	.byte	0x02, 0x4a
	.zero		1
	.zero		1


	//----- nvinfo : EIATTR_EXIT_INSTR_OFFSETS
	.align		4
        /*007c*/ 	.byte	0x04, 0x1c
        /*007e*/ 	.short	(.L_21 - .L_20)


	//   ....[0]....
.L_20:
        /*0080*/ 	.word	0x00000080


	//   ....[1]....
        /*0084*/ 	.word	0x00000680


	//   ....[2]....
        /*0088*/ 	.word	0x00001e50


	//----- nvinfo : EIATTR_CRS_STACK_SIZE
	.align		4
.L_21:
        /*008c*/ 	.byte	0x04, 0x1e
        /*008e*/ 	.short	(.L_23 - .L_22)
.L_22:
        /*0090*/ 	.word	0x00000000


	//----- nvinfo : EIATTR_CBANK_PARAM_SIZE
	.align		4
.L_23:
        /*0094*/ 	.byte	0x03, 0x19
        /*0096*/ 	.short	0x0060


	//----- nvinfo : EIATTR_PARAM_CBANK
	.align		4
        /*0098*/ 	.byte	0x04, 0x0a
        /*009a*/ 	.short	(.L_25 - .L_24)
	.align		4
.L_24:
        /*009c*/ 	.word	index@(.nv.constant0._Z15kernel_gpu_cuda7par_str7dim_strP7box_strP11FOUR_VECTORPdS4_)
        /*00a0*/ 	.short	0x0380
        /*00a2*/ 	.short	0x0060


	//----- nvinfo : EIATTR_SW_WAR
	.align		4
.L_25:
        /*00a4*/ 	.byte	0x04, 0x36
        /*00a6*/ 	.short	(.L_27 - .L_26)
.L_26:
        /*00a8*/ 	.word	0x00000008
.L_27:


//--------------------- .nv.callgraph             --------------------------
	.section	.nv.callgraph,"",@"SHT_CUDA_CALLGRAPH"
	.align	4
	.sectionentsize	8
	.align		4
        /*0000*/ 	.word	0x00000000
	.align		4
        /*0004*/ 	.word	0xffffffff
	.align		4
        /*0008*/ 	.word	0x00000000
	.align		4
        /*000c*/ 	.word	0xfffffffe
	.align		4
        /*0010*/ 	.word	0x00000000
	.align		4
        /*0014*/ 	.word	0xfffffffd
	.align		4
        /*0018*/ 	.word	0x00000000
	.align		4
        /*001c*/ 	.word	0xfffffffc


//--------------------- .text._Z15kernel_gpu_cuda7par_str7dim_strP7box_strP11FOUR_VECTORPdS4_ --------------------------
	.section	.text._Z15kernel_gpu_cuda7par_str7dim_strP7box_strP11FOUR_VECTORPdS4_,"ax",@progbits
	.align	128
.text._Z15kernel_gpu_cuda7par_str7dim_strP7box_strP11FOUR_VECTORPdS4_:
        .type           _Z15kernel_gpu_cuda7par_str7dim_strP7box_strP11FOUR_VECTORPdS4_,@function
        .size           _Z15kernel_gpu_cuda7par_str7dim_strP7box_strP11FOUR_VECTORPdS4_,(.L_x_19 - _Z15kernel_gpu_cuda7par_str7dim_strP7box_strP11FOUR_VECTORPdS4_)
        .other          _Z15kernel_gpu_cuda7par_str7dim_strP7box_strP11FOUR_VECTORPdS4_,@"STO_CUDA_ENTRY STV_DEFAULT"
_Z15kernel_gpu_cuda7par_str7dim_strP7box_strP11FOUR_VECTORPdS4_:
[----:B------:R-:W-:Y:S08]  /*0000*/  LDC R1, c[0x0][0x37c] ;  /* 0x0000df00ff017b82 */ /* 0x000ff00000000800 */
[----:B------:R-:W0:Y:S08]  /*0010*/  S2UR UR8, SR_CTAID.X ;  /* 0x00000000000879c3 */ /* 0x000e300000002500 */
[----:B------:R-:W1:Y:S01]  /*0020*/  LDC.64 R2, c[0x0][0x398] ;  /* 0x0000e600ff027b82 */ /* 0x000e620000000a00 */
[----:B0-----:R-:W-:-:S04]  /*0030*/  ULOP3.LUT UR8, UR8, 0xffff, URZ, 0xc0, !UPT ;  /* 0x0000ffff08087892 */ /* 0x001fc8000f8ec0ff */
[----:B------:R-:W-:Y:S02]  /*0040*/  USHF.R.S32.HI UR6, URZ, 0x1f, UR8 ;  /* 0x0000001fff067899 */ /* 0x000fe40008011408 */
[----:B-1----:R-:W-:-:S04]  /*0050*/  ISETP.LE.U32.AND P0, PT, R2, UR8, PT ;  /* 0x0000000802007c0c */ /* 0x002fc8000bf03070 */
[----:B------:R-:W-:-:S05]  /*0060*/  IMAD.U32 R0, RZ, RZ, UR6 ;  /* 0x00000006ff007e24 */ /* 0x000fca000f8e00ff */
[----:B------:R-:W-:-:S13]  /*0070*/  ISETP.GE.AND.EX P0, PT, R0, R3, PT, P0 ;  /* 0x000000030000720c */ /* 0x000fda0003f06300 */
[----:B------:R-:W-:Y:S05]  /*0080*/  @P0 EXIT ;  /* 0x000000000000094d */ /* 0x000fea0003800000 */
[----:B------:R-:W0:Y:S01]  /*0090*/  LDCU.64 UR4, c[0x0][0x3c0] ;  /* 0x00007800ff0477ac */ /* 0x000e220008000a00 */
[----:B------:R-:W1:Y:S01]  /*00a0*/  LDCU.64 UR10, c[0x0][0x358] ;  /* 0x00006b00ff0a77ac */ /* 0x000e620008000a00 */
[----:B------:R-:W-:Y:S02]  /*00b0*/  UIMAD UR6, UR6, 0x290, URZ ;  /* 0x00000290060678a4 */ /* 0x000fe4000f8e02ff */
[----:B0-----:R-:W-:-:S04]  /*00c0*/  UIMAD.WIDE.U32 UR4, UR8, 0x290, UR4 ;  /* 0x00000290080478a5 */ /* 0x001fc8000f8e0004 */
[----:B------:R-:W-:Y:S02]  /*00d0*/  UIADD3 UR6, UPT, UPT, UR5, UR6, URZ ;  /* 0x0000000605067290 */ /* 0x000fe4000fffe0ff */
[----:B------:R-:W-:Y:S02]  /*00e0*/  IMAD.U32 R3, RZ, RZ, UR5 ;  /* 0x00000005ff037e24 */ /* 0x000fe4000f8e00ff */
[----:B------:R-:W-:Y:S02]  /*00f0*/  IMAD.U32 R2, RZ, RZ, UR4 ;  /* 0x00000004ff027e24 */ /* 0x000fe4000f8e00ff */
[----:B------:R-:W-:-:S05]  /*0100*/  IMAD.U32 R3, RZ, RZ, UR6 ;  /* 0x00000006ff037e24 */ /* 0x000fca000f8e00ff */
[----:B-1----:R-:W2:Y:S01]  /*0110*/  LDG.E R0, desc[UR10][R2.64+0x10] ;  /* 0x0000100a02007981 */ /* 0x002ea2000c1e1900 */
[----:B------:R-:W-:Y:S01]  /*0120*/  BSSY.RECONVERGENT B0, `(.L_x_0) ;  /* 0x0000051000007945 */ /* 0x000fe20003800200 */
[----:B------:R-:W0:Y:S02]  /*0130*/  S2R R34, SR_TID.X ;  /* 0x0000000000227919 */ /* 0x000e240000002100 */
[----:B0-----:R-:W-:-:S04]  /*0140*/  LOP3.LUT R34, R34, 0xffff, RZ, 0xc0, !PT ;  /* 0x0000ffff22227812 */ /* 0x001fc800078ec0ff */
[----:B------:R-:W-:Y:S02]  /*0150*/  ISETP.GT.AND P1, PT, R34, 0x63, PT ;  /* 0x000000632200780c */ /* 0x000fe40003f24270 */
[----:B--2---:R-:W-:-:S11]  /*0160*/  R2UR UR9, R0 ;  /* 0x00000000000972ca */ /* 0x004fd600000e0000 */
[----:B------:R-:W-:Y:S05]  /*0170*/  @P1 BRA `(.L_x_1) ;  /* 0x00000004002c1947 */ /* 0x000fea0003800000 */
[----:B------:R-:W0:Y:S01]  /*0180*/  S2R R5, SR_CgaCtaId ;  /* 0x0000000000057919 */ /* 0x000e220000008800 */
[----:B------:R-:W1:Y:S01]  /*0190*/  LDCU.64 UR4, c[0x0][0x3c8] ;  /* 0x00007900ff0477ac */ /* 0x000e620008000a00 */
[----:B------:R-:W-:Y:S01]  /*01a0*/  IADD3 R4, PT, PT, -R34, 0x63, RZ ;  /* 0x0000006322047810 */ /* 0x000fe20007ffe1ff */
[----:B------:R-:W-:Y:S01]  /*01b0*/  BSSY.RECONVERGENT B1, `(.L_x_2) ;  /* 0x000002b000017945 */ /* 0x000fe20003800200 */
[----:B------:R-:W-:Y:S02]  /*01c0*/  MOV R0, 0x400 ;  /* 0x0000040000007802 */ /* 0x000fe40000000f00 */
[----:B------:R-:W-:Y:S02]  /*01d0*/  ISETP.GT.AND P2, PT, R4, 0x17f, PT ;  /* 0x0000017f0400780c */ /* 0x000fe40003f44270 */
[----:B------:R-:W-:Y:S01]  /*01e0*/  PLOP3.LUT P0, PT, PT, PT, PT, 0x80, 0x8 ;  /* 0x000000000008781c */ /* 0x000fe20003f0f070 */
[----:B-1----:R-:W-:-:S06]  /*01f0*/  UIMAD.WIDE UR4, UR9, 0x20, UR4 ;  /* 0x00000020090478a5 */ /* 0x002fcc000f8e0204 */
[----:B------:R-:W-:Y:S01]  /*0200*/  MOV R32, UR4 ;  /* 0x0000000400207c02 */ /* 0x000fe20008000f00 */
[----:B------:R-:W-:-:S04]  /*0210*/  IMAD.U32 R33, RZ, RZ, UR5 ;  /* 0x00000005ff217e24 */ /* 0x000fc8000f8e00ff */
[----:B------:R-:W-:Y:S01]  /*0220*/  IMAD.WIDE R32, R34, 0x20, R32 ;  /* 0x0000002022207825 */ /* 0x000fe200078e0220 */
[----:B0-----:R-:W-:-:S05]  /*0230*/  LEA R5, R5, R0, 0x18 ;  /* 0x0000000005057211 */ /* 0x001fca00078ec0ff */
[----:B------:R-:W-:Y:S01]  /*0240*/  IMAD R0, R34, 0x20, R5 ;  /* 0x0000002022007824 */ /* 0x000fe200078e0205 */
[----:B------:R-:W-:Y:S06]  /*0250*/  @!P2 BRA `(.L_x_3) ;  /* 0x000000000080a947 */ /* 0x000fec0003800000 */
[----:B------:R-:W-:-:S13]  /*0260*/  PLOP3.LUT P0, PT, PT, PT, PT, 0x8, 0x80 ;  /* 0x000000000080781c */ /* 0x000fda0003f0e170 */
.L_x_4:
[----:B------:R-:W2:Y:S04]  /*0270*/  LDG.E.64 R28, desc[UR10][R32.64] ;  /* 0x0000000a201c7981 */ /* 0x000ea8000c1e1b00 */
[----:B------:R-:W2:Y:S04]  /*0280*/  LDG.E.64 R30, desc[UR10][R32.64+0x8] ;  /* 0x0000080a201e7981 */ /* 0x000ea8000c1e1b00 */
[----:B------:R-:W3:Y:S04]  /*0290*/  LDG.E.64 R4, desc[UR10][R32.64+0x10] ;  /* 0x0000100a20047981 */ /* 0x000ee8000c1e1b00 */
[----:B------:R-:W3:Y:S04]  /*02a0*/  LDG.E.64 R6, desc[UR10][R32.64+0x18] ;  /* 0x0000180a20067981 */ /* 0x000ee8000c1e1b00 */
[----:B------:R-:W4:Y:S04]  /*02b0*/  LDG.E.64 R8, desc[UR10][R32.64+0x1000] ;  /* 0x0010000a20087981 */ /* 0x000f28000c1e1b00 */
[----:B------:R-:W4:Y:S04]  /*02c0*/  LDG.E.64 R10, desc[UR10][R32.64+0x1008] ;  /* 0x0010080a200a7981 */ /* 0x000f28000c1e1b00 */
[----:B------:R-:W5:Y:S04]  /*02d0*/  LDG.E.64 R12, desc[UR10][R32.64+0x1010] ;  /* 0x0010100a200c7981 */ /* 0x000f68000c1e1b00 */
[----:B------:R-:W5:Y:S04]  /*02e0*/  LDG.E.64 R14, desc[UR10][R32.64+0x1018] ;  /* 0x0010180a200e7981 */ /* 0x000f68000c1e1b00 */
[----:B------:R-:W5:Y:S04]  /*02f0*/  LDG.E.64 R16, desc[UR10][R32.64+0x2000] ;  /* 0x0020000a20107981 */ /* 0x000f68000c1e1b00 */
[----:B------:R-:W5:Y:S04]  /*0300*/  LDG.E.64 R18, desc[UR10][R32.64+0x2008] ;  /* 0x0020080a20127981 */ /* 0x000f68000c1e1b00 */
[----:B------:R-:W5:Y:S04]  /*0310*/  LDG.E.64 R20, desc[UR10][R32.64+0x2010] ;  /* 0x0020100a20147981 */ /* 0x000f68000c1e1b00 */
[----:B------:R-:W5:Y:S04]  /*0320*/  LDG.E.64 R22, desc[UR10][R32.64+0x2018] ;  /* 0x0020180a20167981 */ /* 0x000f68000c1e1b00 */
[----:B------:R-:W5:Y:S04]  /*0330*/  LDG.E.64 R24, desc[UR10][R32.64+0x3000] ;  /* 0x0030000a20187981 */ /* 0x000f68000c1e1b00 */
[----:B------:R-:W5:Y:S04]  /*0340*/  LDG.E.64 R26, desc[UR10][R32.64+0x3008] ;  /* 0x0030080a201a7981 */ /* 0x000f68000c1e1b00 */
[----:B--2---:R0:W-:Y:S04]  /*0350*/  STS.128 [R0], R28 ;  /* 0x0000001c00007388 */ /* 0x0041e80000000c00 */
[----:B0-----:R-:W2:Y:S04]  /*0360*/  LDG.E.64 R28, desc[UR10][R32.64+0x3010] ;  /* 0x0030100a201c7981 */ /* 0x001ea8000c1e1b00 */
[----:B------:R0:W2:Y:S01]  /*0370*/  LDG.E.64 R30, desc[UR10][R32.64+0x3018] ;  /* 0x0030180a201e7981 */ /* 0x0000a2000c1e1b00 */
[----:B------:R-:W-:-:S05]  /*0380*/  VIADD R34, R34, 0x200 ;  /* 0x0000020022227836 */ /* 0x000fca0000000000 */
[----:B------:R-:W-:Y:S02]  /*0390*/  ISETP.GE.AND P2, PT, R34, -0x11c, PT ;  /* 0xfffffee42200780c */ /* 0x000fe40003f46270 */
[----:B------:R-:W-:Y:S01]  /*03a0*/  IADD3 R35, P3, PT, R32, 0x4000, RZ ;  /* 0x0000400020237810 */ /* 0x000fe20007f7e0ff */
[----:B---3--:R-:W-:Y:S04]  /*03b0*/  STS.128 [R0+0x10], R4 ;  /* 0x0000100400007388 */ /* 0x008fe80000000c00 */
[----:B----4-:R-:W-:Y:S01]  /*03c0*/  STS.128 [R0+0x1000], R8 ;  /* 0x0010000800007388 */ /* 0x010fe20000000c00 */
[----:B0-----:R-:W-:Y:S02]  /*03d0*/  IMAD.X R33, RZ, RZ, R33, P3 ;  /* 0x000000ffff217224 */ /* 0x001fe400018e0621 */
[----:B------:R-:W-:Y:S01]  /*03e0*/  IMAD.MOV.U32 R32, RZ, RZ, R35 ;  /* 0x000000ffff207224 */ /* 0x000fe200078e0023 */
[----:B-----5:R-:W-:Y:S04]  /*03f0*/  STS.128 [R0+0x1010], R12 ;  /* 0x0010100c00007388 */ /* 0x020fe80000000c00 */
[----:B------:R-:W-:Y:S04]  /*0400*/  STS.128 [R0+0x2000], R16 ;  /* 0x0020001000007388 */ /* 0x000fe80000000c00 */
[----:B------:R-:W-:Y:S04]  /*0410*/  STS.128 [R0+0x2010], R20 ;  /* 0x0020101400007388 */ /* 0x000fe80000000c00 */
[----:B------:R-:W-:Y:S04]  /*0420*/  STS.128 [R0+0x3000], R24 ;  /* 0x0030001800007388 */ /* 0x000fe80000000c00 */
[----:B--2---:R0:W-:Y:S02]  /*0430*/  STS.128 [R0+0x3010], R28 ;  /* 0x0030101c00007388 */ /* 0x0041e40000000c00 */
[----:B0-----:R-:W-:Y:S01]  /*0440*/  IADD3 R0, PT, PT, R0, 0x4000, RZ ;  /* 0x0000400000007810 */ /* 0x001fe20007ffe0ff */
[----:B------:R-:W-:Y:S06]  /*0450*/  @!P2 BRA `(.L_x_4) ;  /* 0xfffffffc0084a947 */ /* 0x000fec000383ffff */
.L_x_3:
[----:B------:R-:W-:Y:S05]  /*0460*/  BSYNC.RECONVERGENT B1 ;  /* 0x0000000000017941 */ /* 0x000fea0003800200 */
.L_x_2:
[----:B------:R-:W-:-:S04]  /*0470*/  IADD3 R4, PT, PT, -R34, 0x63, RZ ;  /* 0x0000006322047810 */ /* 0x000fc80007ffe1ff */
[----:B------:R-:W-:-:S13]  /*0480*/  ISETP.GT.AND P2, PT, R4, 0x7f, PT ;  /* 0x0000007f0400780c */ /* 0x000fda0003f44270 */
[----:B------:R-:W-:Y:S01]  /*0490*/  @P2 VIADD R34, R34, 0x100 ;  /* 0x0000010022222836 */ /* 0x000fe20000000000 */
[----:B------:R-:W-:Y:S01]  /*04a0*/  @P2 PLOP3.LUT P0, PT, PT, PT, PT, 0x8, 0x80 ;  /* 0x000000000080281c */ /* 0x000fe20003f0e170 */
[----:B------:R-:W2:Y:S01]  /*04b0*/  @P2 LDG.E.64 R4, desc[UR10][R32.64] ;  /* 0x0000000a20042981 */ /* 0x000ea2000c1e1b00 */
[----:B------:R-:W-:Y:S02]  /*04c0*/  @P2 IADD3 R20, P3, PT, R32, 0x2000, RZ ;  /* 0x0000200020142810 */ /* 0x000fe40007f7e0ff */
[----:B------:R-:W-:Y:S01]  /*04d0*/  ISETP.LE.OR P0, PT, R34, 0x63, P0 ;  /* 0x000000632200780c */ /* 0x000fe20000703670 */
[----:B------:R-:W2:Y:S02]  /*04e0*/  @P2 LDG.E.64 R6, desc[UR10][R32.64+0x8] ;  /* 0x0000080a20062981 */ /* 0x000ea4000c1e1b00 */
[----:B------:R-:W-:Y:S02]  /*04f0*/  @P2 IMAD.X R21, RZ, RZ, R33, P3 ;  /* 0x000000ffff152224 */ /* 0x000fe400018e0621 */
[----:B------:R-:W3:Y:S04]  /*0500*/  @P2 LDG.E.64 R8, desc[UR10][R32.64+0x10] ;  /* 0x0000100a20082981 */ /* 0x000ee8000c1e1b00 */
[----:B------:R-:W3:Y:S04]  /*0510*/  @P2 LDG.E.64 R10, desc[UR10][R32.64+0x18] ;  /* 0x0000180a200a2981 */ /* 0x000ee8000c1e1b00 */
[----:B------:R-:W4:Y:S04]  /*0520*/  @P2 LDG.E.64 R12, desc[UR10][R32.64+0x1000] ;  /* 0x0010000a200c2981 */ /* 0x000f28000c1e1b00 */
[----:B------:R-:W4:Y:S04]  /*0530*/  @P2 LDG.E.64 R14, desc[UR10][R32.64+0x1008] ;  /* 0x0010080a200e2981 */ /* 0x000f28000c1e1b00 */
[----:B------:R-:W5:Y:S04]  /*0540*/  @P2 LDG.E.64 R16, desc[UR10][R32.64+0x1010] ;  /* 0x0010100a20102981 */ /* 0x000f68000c1e1b00 */
[----:B------:R0:W5:Y:S02]  /*0550*/  @P2 LDG.E.64 R18, desc[UR10][R32.64+0x1018] ;  /* 0x0010180a20122981 */ /* 0x000164000c1e1b00 */
[----:B0-----:R-:W-:Y:S01]  /*0560*/  @P2 MOV R32, R20 ;  /* 0x0000001400202202 */ /* 0x001fe20000000f00 */
[----:B------:R-:W-:-:S05]  /*0570*/  @P2 IMAD.MOV.U32 R33, RZ, RZ, R21 ;  /* 0x000000ffff212224 */ /* 0x000fca00078e0015 */
[----:B------:R-:W5:Y:S04]  /*0580*/  @P0 LDG.E.64 R20, desc[UR10][R32.64] ;  /* 0x0000000a20140981 */ /* 0x000f68000c1e1b00 */
[----:B------:R-:W5:Y:S04]  /*0590*/  @P0 LDG.E.64 R22, desc[UR10][R32.64+0x8] ;  /* 0x0000080a20160981 */ /* 0x000f68000c1e1b00 */
[----:B------:R-:W5:Y:S04]  /*05a0*/  @P0 LDG.E.64 R24, desc[UR10][R32.64+0x10] ;  /* 0x0000100a20180981 */ /* 0x000f68000c1e1b00 */
[----:B------:R-:W5:Y:S04]  /*05b0*/  @P0 LDG.E.64 R26, desc[UR10][R32.64+0x18] ;  /* 0x0000180a201a0981 */ /* 0x000f68000c1e1b00 */
[----:B--2---:R-:W-:Y:S04]  /*05c0*/  @P2 STS.128 [R0], R4 ;  /* 0x0000000400002388 */ /* 0x004fe80000000c00 */
[----:B---3--:R-:W-:Y:S04]  /*05d0*/  @P2 STS.128 [R0+0x10], R8 ;  /* 0x0000100800002388 */ /* 0x008fe80000000c00 */
[----:B----4-:R-:W-:Y:S04]  /*05e0*/  @P2 STS.128 [R0+0x1000], R12 ;  /* 0x0010000c00002388 */ /* 0x010fe80000000c00 */
[----:B-----5:R0:W-:Y:S02]  /*05f0*/  @P2 STS.128 [R0+0x1010], R16 ;  /* 0x0010101000002388 */ /* 0x0201e40000000c00 */
[----:B0-----:R-:W-:-:S05]  /*0600*/  @P2 VIADD R0, R0, 0x2000 ;  /* 0x0000200000002836 */ /* 0x001fca0000000000 */
[----:B------:R0:W-:Y:S04]  /*0610*/  @P0 STS.128 [R0], R20 ;  /* 0x0000001400000388 */ /* 0x0001e80000000c00 */
[----:B------:R0:W-:Y:S02]  /*0620*/  @P0 STS.128 [R0+0x10], R24 ;  /* 0x0000101800000388 */ /* 0x0001e40000000c00 */
.L_x_1:
[----:B------:R-:W-:Y:S05]  /*0630*/  BSYNC.RECONVERGENT B0 ;  /* 0x0000000000007941 */ /* 0x000fea0003800200 */
.L_x_0:
[----:B------:R-:W-:Y:S06]  /*0640*/  BAR.SYNC.DEFER_BLOCKING 0x0 ;  /* 0x0000000000007b1d */ /* 0x000fec0000010000 */
[----:B------:R-:W0:Y:S02]  /*0650*/  LDG.E R2, desc[UR10][R2.64+0x18] ;  /* 0x0000180a02027981 */ /* 0x000e24000c1e1900 */
[----:B0-----:R-:W-:-:S05]  /*0660*/  VIADD R0, R2, 0x1 ;  /* 0x0000000102007836 */ /* 0x001fca0000000000 */
[----:B------:R-:W-:-:S13]  /*0670*/  ISETP.GT.AND P0, PT, R0, RZ, PT ;  /* 0x000000ff0000720c */ /* 0x000fda0003f04270 */
[----:B------:R-:W-:Y:S05]  /*0680*/  @!P0 EXIT ;  /* 0x000000000000894d */ /* 0x000fea0003800000 */
[----:B------:R-:W0:Y:S01]  /*0690*/  LDC.64 R2, c[0x0][0x380] ;  /* 0x0000e000ff027b82 */ /* 0x000e220000000a00 */
[----:B------:R-:W-:Y:S01]  /*06a0*/  UMOV UR4, URZ ;  /* 0x000000ff00047c82 */ /* 0x000fe20008000000 */
[----:B0-----:R-:W-:-:S08]  /*06b0*/  DADD R24, R2, R2 ;  /* 0x0000000002187229 */ /* 0x001fd00000000002 */
[----:B------:R-:W-:-:S11]  /*06c0*/  DMUL R24, R24, R2 ;  /* 0x0000000218187228 */ /* 0x000fd60000000000 */
.L_x_17:
[----:B------:R-:W0:Y:S01]  /*06d0*/  S2R R6, SR_TID.X ;  /* 0x0000000000067919 */ /* 0x000e220000002100 */
[----:B------:R-:W1:Y:S01]  /*06e0*/  LDC.64 R4, c[0x0][0x3c0] ;  /* 0x0000f000ff047b82 */ /* 0x000e620000000a00 */
[----:B------:R-:W-:-:S13]  /*06f0*/  ISETP.NE.AND P0, PT, RZ, UR4, PT ;  /* 0x00000004ff007c0c */ /* 0x000fda000bf05270 */
[----:B------:R-:W-:Y:S02]  /*0700*/  @!P0 MOV R7, UR8 ;  /* 0x0000000800078c02 */ /* 0x000fe40008000f00 */
[----:B0-----:R-:W-:Y:S01]  /*0710*/  LOP3.LUT R6, R6, 0xffff, RZ, 0xc0, !PT ;  /* 0x0000ffff06067812 */ /* 0x001fe200078ec0ff */
[----:B------:R-:W-:Y:S06]  /*0720*/  @!P0 BRA `(.L_x_5) ;  /* 0x0000000000248947 */ /* 0x000fec0003800000 */
[----:B------:R-:W0:Y:S01]  /*0730*/  LDCU.64 UR6, c[0x0][0x3c0] ;  /* 0x00007800ff0677ac */ /* 0x000e220008000a00 */
[----:B------:R-:W-:-:S04]  /*0740*/  USHF.R.S32.HI UR5, URZ, 0x1f, UR8 ;  /* 0x0000001fff057899 */ /* 0x000fc80008011408 */
[----:B------:R-:W-:Y:S02]  /*0750*/  UIMAD UR5, UR5, 0x290, URZ ;  /* 0x00000290050578a4 */ /* 0x000fe4000f8e02ff */
[----:B0-----:R-:W-:-:S04]  /*0760*/  UIMAD.WIDE.U32 UR6, UR8, 0x290, UR6 ;  /* 0x00000290080678a5 */ /* 0x001fc8000f8e0006 */
[----:B------:R-:W-:-:S04]  /*0770*/  UIADD3 UR7, UPT, UPT, UR7, UR5, URZ ;  /* 0x0000000507077290 */ /* 0x000fc8000fffe0ff */
[----:B------:R-:W-:-:S06]  /*0780*/  UIMAD.WIDE UR6, UR4, 0x18, UR6 ;  /* 0x00000018040678a5 */ /* 0x000fcc000f8e0206 */
[----:B------:R-:W-:Y:S02]  /*0790*/  IMAD.U32 R2, RZ, RZ, UR6 ;  /* 0x00000006ff027e24 */ /* 0x000fe4000f8e00ff */
[----:B------:R-:W-:-:S05]  /*07a0*/  IMAD.U32 R3, RZ, RZ, UR7 ;  /* 0x00000007ff037e24 */ /* 0x000fca000f8e00ff */
[----:B------:R0:W5:Y:S02]  /*07b0*/  LDG.E R7, desc[UR10][R2.64+0x14] ;  /* 0x0000140a02077981 */ /* 0x000164000c1e1900 */
.L_x_5:
[----:B------:R-:W-:Y:S01]  /*07c0*/  BSSY.RECONVERGENT B0, `(.L_x_6) ;  /* 0x000006b000007945 */ /* 0x000fe20003800200 */
[----:B0-----:R-:W-:Y:S02]  /*07d0*/  IMAD.MOV.U32 R3, RZ, RZ, R6 ;  /* 0x000000ffff037224 */ /* 0x001fe400078e0006 */
[----:B-1---5:R-:W-:Y:S01]  /*07e0*/  IMAD.WIDE R4, R7, 0x290, R4 ;  /* 0x0000029007047825 */ /* 0x022fe200078e0204 */
[----:B------:R-:W-:Y:S06]  /*07f0*/  @P1 BRA `(.L_x_7) ;  /* 0x00000004009c1947 */ /* 0x000fec0003800000 */
[----:B------:R-:W2:Y:S01]  /*0800*/  LDG.E R5, desc[UR10][R4.64+0x10] ;  /* 0x0000100a04057981 */ /* 0x000ea2000c1e1900 */
[----:B------:R-:W2:Y:S01]  /*0810*/  LDC.64 R8, c[0x0][0x3d0] ;  /* 0x0000f400ff087b82 */ /* 0x000ea20000000a00 */
[----:B------:R-:W-:Y:S01]  /*0820*/  IADD3 R0, PT, PT, -R3, 0x63, RZ ;  /* 0x0000006303007810 */ /* 0x000fe20007ffe1ff */
[----:B------:R-:W-:Y:S01]  /*0830*/  BSSY.RECONVERGENT B1, `(.L_x_8) ;  /* 0x000003b000017945 */ /* 0x000fe20003800200 */
[----:B------:R-:W0:Y:S01]  /*0840*/  S2R R7, SR_CgaCtaId ;  /* 0x0000000000077919 */ /* 0x000e220000008800 */
[----:B------:R-:W-:Y:S02]  /*0850*/  MOV R2, 0x400 ;  /* 0x0000040000027802 */ /* 0x000fe40000000f00 */
[----:B------:R-:W-:Y:S02]  /*0860*/  ISETP.GT.AND P2, PT, R0, 0x17f, PT ;  /* 0x0000017f0000780c */ /* 0x000fe40003f44270 */
[----:B------:R-:W1:Y:S01]  /*0870*/  LDC.64 R10, c[0x0][0x3c8] ;  /* 0x0000f200ff0a7b82 */ /* 0x000e620000000a00 */
[C---:B------:R-:W-:Y:S01]  /*0880*/  IADD3 R12, PT, PT, R2.reuse, 0xfa0, RZ ;  /* 0x00000fa0020c7810 */ /* 0x040fe20007ffe0ff */
[----:B------:R-:W-:Y:S01]  /*0890*/  VIADD R2, R2, 0xc80 ;  /* 0x00000c8002027836 */ /* 0x000fe20000000000 */
[----:B------:R-:W-:Y:S01]  /*08a0*/  PLOP3.LUT P0, PT, PT, PT, PT, 0x80, 0x8 ;  /* 0x000000000008781c */ /* 0x000fe20003f0f070 */
[----:B--2---:R-:W-:-:S04]  /*08b0*/  IMAD.WIDE R8, R5, 0x8, R8 ;  /* 0x0000000805087825 */ /* 0x004fc800078e0208 */
[----:B-1----:R-:W-:-:S04]  /*08c0*/  IMAD.WIDE R4, R5, 0x20, R10 ;  /* 0x0000002005047825 */ /* 0x002fc800078e020a */
[C---:B------:R-:W-:Y:S01]  /*08d0*/  IMAD.WIDE R26, R6.reuse, 0x8, R8 ;  /* 0x00000008061a7825 */ /* 0x040fe200078e0208 */
[C---:B0-----:R-:W-:Y:S02]  /*08e0*/  LEA R9, R7.reuse, R12, 0x18 ;  /* 0x0000000c07097211 */ /* 0x041fe400078ec0ff */
[----:B------:R-:W-:Y:S01]  /*08f0*/  LEA R7, R7, R2, 0x18 ;  /* 0x0000000207077211 */ /* 0x000fe200078ec0ff */
[----:B------:R-:W-:-:S04]  /*0900*/  IMAD.WIDE R4, R6, 0x20, R4 ;  /* 0x0000002006047825 */ /* 0x000fc800078e0204 */
[C---:B------:R-:W-:Y:S02]  /*0910*/  IMAD R0, R6.reuse, 0x20, R9 ;  /* 0x0000002006007824 */ /* 0x040fe400078e0209 */
[----:B------:R-:W-:Y:S01]  /*0920*/  IMAD R2, R6, 0x8, R7 ;  /* 0x0000000806027824 */ /* 0x000fe200078e0207 */
[----:B------:R-:W-:Y:S06]  /*0930*/  @!P2 BRA `(.L_x_9) ;  /* 0x0000000000a8a947 */ /* 0x000fec0003800000 */
[----:B------:R-:W-:-:S13]  /*0940*/  PLOP3.LUT P0, PT, PT, PT, PT, 0x8, 0x80 ;  /* 0x000000000080781c */ /* 0x000fda0003f0e170 */
.L_x_10:
[----:B------:R-:W2:Y:S04]  /*0950*/  LDG.E.64 R12, desc[UR10][R4.64] ;  /* 0x0000000a040c7981 */ /* 0x000ea8000c1e1b00 */
[----:B------:R-:W2:Y:S04]  /*0960*/  LDG.E.64 R14, desc[UR10][R4.64+0x8] ;  /* 0x0000080a040e7981 */ /* 0x000ea8000c1e1b00 */
[----:B------:R-:W3:Y:S04]  /*0970*/  LDG.E.64 R16, desc[UR10][R4.64+0x10] ;  /* 0x0000100a04107981 */ /* 0x000ee8000c1e1b00 */
[----:B------:R-:W3:Y:S04]  /*0980*/  LDG.E.64 R18, desc[UR10][R4.64+0x18] ;  /* 0x0000180a04127981 */ /* 0x000ee8000c1e1b00 */
[----:B------:R-:W4:Y:S04]  /*0990*/  LDG.E.64 R28, desc[UR10][R26.64] ;  /* 0x0000000a1a1c7981 */ /* 0x000f28000c1e1b00 */
[----:B------:R-:W5:Y:S04]  /*09a0*/  LDG.E.64 R8, desc[UR10][R4.64+0x1010] ;  /* 0x0010100a04087981 */ /* 0x000f68000c1e1b00 */
[----:B------:R-:W5:Y:S04]  /*09b0*/  LDG.E.64 R10, desc[UR10][R4.64+0x1018] ;  /* 0x0010180a040a7981 */ /* 0x000f68000c1e1b00 */
[----:B------:R-:W5:Y:S04]  /*09c0*/  LDG.E.64 R20, desc[UR10][R4.64+0x1000] ;  /* 0x0010000a04147981 */ /* 0x000f68000c1e1b00 */
[----:B------:R-:W5:Y:S04]  /*09d0*/  LDG.E.64 R22, desc[UR10][R4.64+0x1008] ;  /* 0x0010080a04167981 */ /* 0x000f68000c1e1b00 */
[----:B------:R-:W5:Y:S04]  /*09e0*/  LDG.E.64 R30, desc[UR10][R26.64+0x400] ;  /* 0x0004000a1a1e7981 */ /* 0x000f68000c1e1b00 */
[----:B------:R-:W5:Y:S04]  /*09f0*/  LDG.E.64 R32, desc[UR10][R26.64+0x800] ;  /* 0x0008000a1a207981 */ /* 0x000f68000c1e1b00 */
[----:B--2---:R0:W-:Y:S04]  /*0a00*/  STS.128 [R0], R12 ;  /* 0x0000000c00007388 */ /* 0x0041e80000000c00 */
[----:B---3--:R1:W-:Y:S04]  /*0a10*/  STS.128 [R0+0x10], R16 ;  /* 0x0000101000007388 */ /* 0x0083e80000000c00 */
[----:B----4-:R-:W-:Y:S04]  /*0a20*/  STS.64 [R2], R28 ;  /* 0x0000001c02007388 */ /* 0x010fe80000000a00 */
[----:B0-----:R-:W2:Y:S04]  /*0a30*/  LDG.E.64 R12, desc[UR10][R4.64+0x2000] ;  /* 0x0020000a040c7981 */ /* 0x001ea8000c1e1b00 */
[----:B-----5:R0:W-:Y:S04]  /*0a40*/  STS.128 [R0+0x1010], R8 ;  /* 0x0010100800007388 */ /* 0x0201e80000000c00 */
[----:B------:R-:W2:Y:S04]  /*0a50*/  LDG.E.64 R14, desc[UR10][R4.64+0x2008] ;  /* 0x0020080a040e7981 */ /* 0x000ea8000c1e1b00 */
[----:B------:R3:W-:Y:S04]  /*0a60*/  STS.128 [R0+0x1000], R20 ;  /* 0x0010001400007388 */ /* 0x0007e80000000c00 */
[----:B-1----:R-:W4:Y:S04]  /*0a70*/  LDG.E.64 R16, desc[UR10][R4.64+0x3000] ;  /* 0x0030000a04107981 */ /* 0x002f28000c1e1b00 */
[----:B0-----:R-:W5:Y:S04]  /*0a80*/  LDG.E.64 R8, desc[UR10][R4.64+0x2010] ;  /* 0x0020100a04087981 */ /* 0x001f68000c1e1b00 */
[----:B------:R-:W5:Y:S04]  /*0a90*/  LDG.E.64 R10, desc[UR10][R4.64+0x2018] ;  /* 0x0020180a040a7981 */ /* 0x000f68000c1e1b00 */
[----:B------:R-:W4:Y:S04]  /*0aa0*/  LDG.E.64 R18, desc[UR10][R4.64+0x3008] ;  /* 0x0030080a04127981 */ /* 0x000f28000c1e1b00 */
[----:B---3--:R-:W3:Y:S04]  /*0ab0*/  LDG.E.64 R20, desc[UR10][R4.64+0x3010] ;  /* 0x0030100a04147981 */ /* 0x008ee8000c1e1b00 */
[----:B------:R0:W3:Y:S04]  /*0ac0*/  LDG.E.64 R22, desc[UR10][R4.64+0x3018] ;  /* 0x0030180a04167981 */ /* 0x0000e8000c1e1b00 */
[----:B------:R1:W3:Y:S01]  /*0ad0*/  LDG.E.64 R28, desc[UR10][R26.64+0xc00] ;  /* 0x000c000a1a1c7981 */ /* 0x0002e2000c1e1b00 */
[----:B------:R-:W-:-:S05]  /*0ae0*/  VIADD R3, R3, 0x200 ;  /* 0x0000020003037836 */ /* 0x000fca0000000000 */
[----:B------:R-:W-:Y:S01]  /*0af0*/  ISETP.GE.AND P2, PT, R3, -0x11c, PT ;  /* 0xfffffee40300780c */ /* 0x000fe20003f46270 */
[----:B------:R-:W-:Y:S01]  /*0b00*/  STS.64 [R2+0x400], R30 ;  /* 0x0004001e02007388 */ /* 0x000fe20000000a00 */
[----:B0-----:R-:W-:Y:S02]  /*0b10*/  IADD3 R4, P4, PT, R4, 0x4000, RZ ;  /* 0x0000400004047810 */ /* 0x001fe40007f9e0ff */
[----:B-1----:R-:W-:-:S03]  /*0b20*/  IADD3 R26, P3, PT, R26, 0x1000, RZ ;  /* 0x000010001a1a7810 */ /* 0x002fc60007f7e0ff */
[----:B------:R-:W-:Y:S01]  /*0b30*/  IMAD.X R5, RZ, RZ, R5, P4 ;  /* 0x000000ffff057224 */ /* 0x000fe200020e0605 */
[----:B------:R-:W-:Y:S01]  /*0b40*/  IADD3.X R27, PT, PT, RZ, R27, RZ, P3, !PT ;  /* 0x0000001bff1b7210 */ /* 0x000fe20001ffe4ff */
[----:B--2---:R-:W-:Y:S04]  /*0b50*/  STS.128 [R0+0x2000], R12 ;  /* 0x0020000c00007388 */ /* 0x004fe80000000c00 */
[----:B-----5:R-:W-:Y:S04]  /*0b60*/  STS.128 [R0+0x2010], R8 ;  /* 0x0020100800007388 */ /* 0x020fe80000000c00 */
[----:B------:R-:W-:Y:S04]  /*0b70*/  STS.64 [R2+0x800], R32 ;  /* 0x0008002002007388 */ /* 0x000fe80000000a00 */
[----:B----4-:R-:W-:Y:S04]  /*0b80*/  STS.128 [R0+0x3000], R16 ;  /* 0x0030001000007388 */ /* 0x010fe80000000c00 */
[----:B---3--:R0:W-:Y:S04]  /*0b90*/  STS.128 [R0+0x3010], R20 ;  /* 0x0030101400007388 */ /* 0x0081e80000000c00 */
[----:B------:R1:W-:Y:S01]  /*0ba0*/  STS.64 [R2+0xc00], R28 ;  /* 0x000c001c02007388 */ /* 0x0003e20000000a00 */
[----:B0-----:R-:W-:-:S02]  /*0bb0*/  VIADD R0, R0, 0x4000 ;  /* 0x0000400000007836 */ /* 0x001fc40000000000 */
[----:B-1----:R-:W-:Y:S01]  /*0bc0*/  VIADD R2, R2, 0x1000 ;  /* 0x0000100002027836 */ /* 0x002fe20000000000 */
[----:B------:R-:W-:Y:S06]  /*0bd0*/  @!P2 BRA `(.L_x_10) ;  /* 0xfffffffc005ca947 */ /* 0x000fec000383ffff */
.L_x_9:
[----:B------:R-:W-:Y:S05]  /*0be0*/  BSYNC.RECONVERGENT B1 ;  /* 0x0000000000017941 */ /* 0x000fea0003800200 */
.L_x_8:
[----:B------:R-:W-:Y:S01]  /*0bf0*/  IADD3 R7, PT, PT, -R3, 0x63, RZ ;  /* 0x0000006303077810 */ /* 0x000fe20007ffe1ff */
[----:B------:R-:W-:Y:S03]  /*0c00*/  BSSY.RECONVERGENT B1, `(.L_x_11) ;  /* 0x000001c000017945 */ /* 0x000fe60003800200 */
[----:B------:R-:W-:-:S13]  /*0c10*/  ISETP.GT.AND P2, PT, R7, 0x7f, PT ;  /* 0x0000007f0700780c */ /* 0x000fda0003f44270 */
[----:B------:R-:W-:Y:S05]  /*0c20*/  @!P2 BRA `(.L_x_12) ;  /* 0x000000000064a947 */ /* 0x000fea0003800000 */
        /* <DEDUP_REMOVED lines=9> */
[----:B------:R0:W5:Y:S01]  /*0cc0*/  LDG.E.64 R30, desc[UR10][R26.64+0x400] ;  /* 0x0004000a1a1e7981 */ /* 0x000162000c1e1b00 */
[----:B------:R-:W-:-:S02]  /*0cd0*/  IADD3 R7, P3, PT, R4, 0x2000, RZ ;  /* 0x0000200004077810 */ /* 0x000fc40007f7e0ff */
[----:B------:R-:W-:Y:S02]  /*0ce0*/  PLOP3.LUT P0, PT, PT, PT, PT, 0x8, 0x80 ;  /* 0x000000000080781c */ /* 0x000fe40003f0e170 */
[----:B------:R-:W-:Y:S02]  /*0cf0*/  IADD3 R3, PT, PT, R3, 0x100, RZ ;  /* 0x0000010003037810 */ /* 0x000fe40007ffe0ff */
[----:B0-----:R-:W-:Y:S01]  /*0d00*/  IADD3 R26, P2, PT, R26, 0x800, RZ ;  /* 0x000008001a1a7810 */ /* 0x001fe20007f5e0ff */
[----:B------:R-:W-:Y:S01]  /*0d10*/  IMAD.X R5, RZ, RZ, R5, P3 ;  /* 0x000000ffff057224 */ /* 0x000fe200018e0605 */
[----:B------:R-:W-:-:S03]  /*0d20*/  MOV R4, R7 ;  /* 0x0000000700047202 */ /* 0x000fc60000000f00 */
[----:B------:R-:W-:Y:S01]  /*0d30*/  IMAD.X R27, RZ, RZ, R27, P2 ;  /* 0x000000ffff1b7224 */ /* 0x000fe200010e061b */
[----:B--2---:R-:W-:Y:S04]  /*0d40*/  STS.128 [R0], R8 ;  /* 0x0000000800007388 */ /* 0x004fe80000000c00 */
[----:B---3--:R-:W-:Y:S04]  /*0d50*/  STS.128 [R0+0x10], R12 ;  /* 0x0000100c00007388 */ /* 0x008fe80000000c00 */
[----:B----4-:R-:W-:Y:S04]  /*0d60*/  STS.64 [R2], R28 ;  /* 0x0000001c02007388 */ /* 0x010fe80000000a00 */
[----:B-----5:R-:W-:Y:S04]  /*0d70*/  STS.128 [R0+0x1000], R16 ;  /* 0x0010001000007388 */ /* 0x020fe80000000c00 */
[----:B------:R0:W-:Y:S04]  /*0d80*/  STS.128 [R0+0x1010], R20 ;  /* 0x0010101400007388 */ /* 0x0001e80000000c00 */
[----:B------:R1:W-:Y:S01]  /*0d90*/  STS.64 [R2+0x400], R30 ;  /* 0x0004001e02007388 */ /* 0x0003e20000000a00 */
[----:B0-----:R-:W-:-:S02]  /*0da0*/  VIADD R0, R0, 0x2000 ;  /* 0x0000200000007836 */ /* 0x001fc40000000000 */
[----:B-1----:R-:W-:-:S07]  /*0db0*/  VIADD R2, R2, 0x800 ;  /* 0x0000080002027836 */ /* 0x002fce0000000000 */
.L_x_12:
[----:B------:R-:W-:Y:S05]  /*0dc0*/  BSYNC.RECONVERGENT B1 ;  /* 0x0000000000017941 */ /* 0x000fea0003800200 */
.L_x_11:
[----:B------:R-:W-:-:S13]  /*0dd0*/  ISETP.LE.OR P0, PT, R3, 0x63, P0 ;  /* 0x000000630300780c */ /* 0x000fda0000703670 */
[----:B------:R-:W-:Y:S05]  /*0de0*/  @!P0 BRA `(.L_x_7) ;  /* 0x0000000000208947 */ /* 0x000fea0003800000 */
[----:B------:R-:W2:Y:S04]  /*0df0*/  LDG.E.64 R8, desc[UR10][R4.64] ;  /* 0x0000000a04087981 */ /* 0x000ea8000c1e1b00 */
[----:B------:R-:W2:Y:S04]  /*0e00*/  LDG.E.64 R10, desc[UR10][R4.64+0x8] ;  /* 0x0000080a040a7981 */ /* 0x000ea8000c1e1b00 */
[----:B------:R-:W3:Y:S04]  /*0e10*/  LDG.E.64 R12, desc[UR10][R4.64+0x10] ;  /* 0x0000100a040c7981 */ /* 0x000ee8000c1e1b00 */
[----:B------:R-:W3:Y:S04]  /*0e20*/  LDG.E.64 R14, desc[UR10][R4.64+0x18] ;  /* 0x0000180a040e7981 */ /* 0x000ee8000c1e1b00 */
[----:B------:R-:W4:Y:S04]  /*0e30*/  LDG.E.64 R16, desc[UR10][R26.64] ;  /* 0x0000000a1a107981 */ /* 0x000f28000c1e1b00 */
[----:B--2---:R0:W-:Y:S04]  /*0e40*/  STS.128 [R0], R8 ;  /* 0x0000000800007388 */ /* 0x0041e80000000c00 */
[----:B---3--:R0:W-:Y:S04]  /*0e50*/  STS.128 [R0+0x10], R12 ;  /* 0x0000100c00007388 */ /* 0x0081e80000000c00 */
[----:B----4-:R0:W-:Y:S02]  /*0e60*/  STS.64 [R2], R16 ;  /* 0x0000001002007388 */ /* 0x0101e40000000a00 */
.L_x_7:
[----:B------:R-:W-:Y:S05]  /*0e70*/  BSYNC.RECONVERGENT B0 ;  /* 0x0000000000007941 */ /* 0x000fea0003800200 */
.L_x_6:
[----:B------:R-:W-:Y:S06]  /*0e80*/  BAR.SYNC.DEFER_BLOCKING 0x0 ;  /* 0x0000000000007b1d */ /* 0x000fec0000010000 */
[----:B------:R-:W-:Y:S04]  /*0e90*/  BSSY.RECONVERGENT B0, `(.L_x_13) ;  /* 0x00000ed000007945 */ /* 0x000fe80003800200 */
[----:B------:R-:W-:Y:S05]  /*0ea0*/  @P1 BRA `(.L_x_14) ;  /* 0x0000000c00ac1947 */ /* 0x000fea0003800000 */
[----:B0-----:R-:W0:Y:S01]  /*0eb0*/  S2R R0, SR_CgaCtaId ;  /* 0x0000000000007919 */ /* 0x001e220000008800 */
[----:B------:R-:W1:Y:S01]  /*0ec0*/  LDCU.64 UR6, c[0x0][0x3d8] ;  /* 0x00007b00ff0677ac */ /* 0x000e620008000a00 */
[----:B------:R-:W-:Y:S01]  /*0ed0*/  MOV R2, 0x400 ;  /* 0x0000040000027802 */ /* 0x000fe20000000f00 */
[----:B-1----:R-:W-:-:S06]  /*0ee0*/  UIMAD.WIDE UR6, UR9, 0x20, UR6 ;  /* 0x00000020090678a5 */ /* 0x002fcc000f8e0206 */
[----:B------:R-:W-:Y:S02]  /*0ef0*/  IMAD.U32 R8, RZ, RZ, UR6 ;  /* 0x00000006ff087e24 */ /* 0x000fe4000f8e00ff */
[----:B------:R-:W-:Y:S02]  /*0f00*/  IMAD.U32 R9, RZ, RZ, UR7 ;  /* 0x00000007ff097e24 */ /* 0x000fe4000f8e00ff */
[----:B------:R-:W-:Y:S01]  /*0f10*/  IMAD.WIDE R8, R6, 0x20, R8 ;  /* 0x0000002006087825 */ /* 0x000fe200078e0208 */
[----:B0-----:R-:W-:-:S03]  /*0f20*/  LEA R5, R0, R2, 0x18 ;  /* 0x0000000200057211 */ /* 0x001fc600078ec0ff */
[----:B------:R-:W-:Y:S01]  /*0f30*/  IMAD.MOV.U32 R26, RZ, RZ, R8 ;  /* 0x000000ffff1a7224 */ /* 0x000fe200078e0008 */
[----:B------:R-:W-:Y:S01]  /*0f40*/  MOV R27, R9 ;  /* 0x00000009001b7202 */ /* 0x000fe20000000f00 */
[----:B------:R-:W-:-:S07]  /*0f50*/  IMAD R5, R6, 0x20, R5 ;  /* 0x0000002006057824 */ /* 0x000fce00078e0205 */
.L_x_16:
[----:B------:R0:W5:Y:S01]  /*0f60*/  LDG.E.64 R32, desc[UR10][R26.64+0x18] ;  /* 0x0000180a1a207981 */ /* 0x000162000c1e1b00 */
[----:B------:R-:W-:Y:S02]  /*0f70*/  VIADD R6, R6, 0x80 ;  /* 0x0000008006067836 */ /* 0x000fe40000000000 */
[----:B------:R-:W-:Y:S02]  /*0f80*/  HFMA2 R7, -RZ, RZ, 0, 0 ;  /* 0x00000000ff077431 */ /* 0x000fe400000001ff */
[C---:B------:R-:W-:Y:S02]  /*0f90*/  VIADD R3, R2.reuse, 0xfa0 ;  /* 0x00000fa002037836 */ /* 0x040fe40000000000 */
[----:B------:R-:W-:Y:S01]  /*0fa0*/  VIADD R9, R2, 0xc80 ;  /* 0x00000c8002097836 */ /* 0x000fe20000000000 */
[----:B------:R-:W-:Y:S02]  /*0fb0*/  ISETP.GT.AND P0, PT, R6, 0x63, PT ;  /* 0x000000630600780c */ /* 0x000fe40003f04270 */
[----:B------:R-:W-:-:S02]  /*0fc0*/  LEA R3, R0, R3, 0x18 ;  /* 0x0000000300037211 */ /* 0x000fc400078ec0ff */
[----:B0-----:R-:W-:-:S09]  /*0fd0*/  LEA R4, R0, R9, 0x18 ;  /* 0x0000000900047211 */ /* 0x001fd200078ec0ff */
.L_x_15:
[----:B-1----:R-:W2:Y:S04]  /*0fe0*/  LDG.E.64 R34, desc[UR10][R26.64] ;  /* 0x0000000a1a227981 */ /* 0x002ea8000c1e1b00 */
[----:B------:R-:W3:Y:S04]  /*0ff0*/  LDG.E.64 R30, desc[UR10][R26.64+0x8] ;  /* 0x0000080a1a1e7981 */ /* 0x000ee8000c1e1b00 */
[----:B------:R-:W4:Y:S04]  /*1000*/  LDG.E.64 R28, desc[UR10][R26.64+0x10] ;  /* 0x0000100a1a1c7981 */ /* 0x000f28000c1e1b00 */
[----:B------:R-:W-:Y:S04]  /*1010*/  LDS.128 R16, [R3+0x10] ;  /* 0x0000100003107984 */ /* 0x000fe80000000c00 */
[----:B------:R-:W0:Y:S04]  /*1020*/  LDS.128 R12, [R5+0x10] ;  /* 0x00001000050c7984 */ /* 0x000e280000000c00 */
[----:B------:R-:W-:Y:S04]  /*1030*/  LDS.128 R20, [R3] ;  /* 0x0000000003147984 */ /* 0x000fe80000000c00 */
[----:B------:R-:W1:Y:S01]  /*1040*/  LDS.128 R8, [R5] ;  /* 0x0000000005087984 */ /* 0x000e620000000c00 */
[----:B0-----:R-:W-:-:S08]  /*1050*/  DMUL R36, R16, R12 ;  /* 0x0000000c10247228 */ /* 0x001fd00000000000 */
[----:B-1----:R-:W-:Y:S02]  /*1060*/  DFMA R36, R22, R10, R36 ;  /* 0x0000000a1624722b */ /* 0x002fe40000000024 */
[----:B------:R-:W-:Y:S02]  /*1070*/  DADD R20, R8, R20 ;  /* 0x0000000008147229 */ /* 0x000fe40000000014 */
[----:B------:R-:W-:-:S04]  /*1080*/  DADD R22, -R22, R10 ;  /* 0x0000000016167229 */ /* 0x000fc8000000010a */
[----:B------:R-:W-:-:S08]  /*1090*/  DFMA R36, R18, R14, R36 ;  /* 0x0000000e1224722b */ /* 0x000fd00000000024 */
[----:B------:R-:W-:-:S08]  /*10a0*/  DADD R20, R20, -R36 ;  /* 0x0000000014147229 */ /* 0x000fd00000000824 */
[----:B------:R-:W-:-:S10]  /*10b0*/  DMUL R20, R24, R20 ;  /* 0x0000001418147228 */ /* 0x000fd40000000000 */
[----:B------:R-:W0:Y:S02]  /*10c0*/  F2F.F32.F64 R20, -R20 ;  /* 0x8000001400147310 */ /* 0x000e240000301000 */
[C---:B0-----:R-:W-:Y:S01]  /*10d0*/  FMUL.FTZ R21, R20.reuse, 1.4426950216293334961 ;  /* 0x3fb8aa3b14157820 */ /* 0x041fe20000410000 */
[C---:B------:R-:W-:Y:S02]  /*10e0*/  FSETP.GEU.FTZ.AND P3, PT, R20.reuse, -105, PT ;  /* 0xc2d200001400780b */ /* 0x040fe40003f7e000 */
[----:B------:R-:W-:-:S03]  /*10f0*/  FSETP.GT.FTZ.AND P2, PT, R20, 105, PT ;  /* 0x42d200001400780b */ /* 0x000fc60003f54000 */
[----:B------:R-:W0:Y:S02]  /*1100*/  FRND.FTZ.TRUNC R37, R21 ;  /* 0x0000001500257307 */ /* 0x000e24000021d000 */
[----:B0-----:R-:W-:-:S04]  /*1110*/  FFMA.FTZ R36, R37, -0.693145751953125, R20 ;  /* 0xbf31720025247823 */ /* 0x001fc80000010014 */
[----:B------:R-:W-:Y:S02]  /*1120*/  FFMA.FTZ R36, R37, -1.428606765330187045e-06, R36 ;  /* 0xb5bfbe8e25247823 */ /* 0x000fe40000010024 */
[----:B------:R-:W-:Y:S02]  /*1130*/  MUFU.EX2 R37, R37 ;  /* 0x0000002500257308 */ /* 0x000fe40000000800 */
[----:B------:R-:W-:-:S06]  /*1140*/  FMUL.FTZ R36, R36, 1.4426950216293334961 ;  /* 0x3fb8aa3b24247820 */ /* 0x000fcc0000410000 */
[----:B------:R-:W0:Y:S02]  /*1150*/  MUFU.EX2 R36, R36 ;  /* 0x0000002400247308 */ /* 0x000e240000000800 */
[----:B0-----:R-:W-:Y:S02]  /*1160*/  FMUL.FTZ R20, R37, R36 ;  /* 0x0000002425147220 */ /* 0x001fe40000410000 */
[----:B------:R-:W2:Y:S03]  /*1170*/  LDS.64 R36, [R4] ;  /* 0x0000000004247984 */ /* 0x000ea60000000a00 */
[----:B------:R-:W-:-:S04]  /*1180*/  FSEL R20, R20, RZ, P3 ;  /* 0x000000ff14147208 */ /* 0x000fc80001800000 */
[----:B------:R-:W-:-:S06]  /*1190*/  FSEL R20, R20, +INF , !P2 ;  /* 0x7f80000014147808 */ /* 0x000fcc0005000000 */
[----:B------:R-:W2:Y:S01]  /*11a0*/  F2F.F64.F32 R20, R20 ;  /* 0x0000001400147310 */ /* 0x000ea20000201800 */
[----:B------:R-:W-:Y:S02]  /*11b0*/  DADD R16, -R16, R12 ;  /* 0x0000000010107229 */ /* 0x000fe4000000010c */
[----:B------:R-:W-:Y:S02]  /*11c0*/  DADD R18, -R18, R14 ;  /* 0x0000000012127229 */ /* 0x000fe4000000010e */
[----:B--2---:R-:W-:Y:S02]  /*11d0*/  DFMA R34, R36, R20, R34 ;  /* 0x000000142422722b */ /* 0x004fe40000000022 */
[----:B------:R-:W-:-:S05]  /*11e0*/  DADD R20, R20, R20 ;  /* 0x0000000014147229 */ /* 0x000fca0000000014 */
[----:B------:R0:W-:Y:S03]  /*11f0*/  STG.E.64 desc[UR10][R26.64], R34 ;  /* 0x000000221a007986 */ /* 0x0001e6000c101b0a */
[----:B------:R-:W-:-:S08]  /*1200*/  DMUL R22, R20, R22 ;  /* 0x0000001614167228 */ /* 0x000fd00000000000 */
[----:B---3--:R-:W-:Y:S01]  /*1210*/  DFMA R22, R36, R22, R30 ;  /* 0x000000162416722b */ /* 0x008fe2000000001e */
[----:B------:R-:W2:Y:S06]  /*1220*/  LDG.E.64 R30, desc[UR10][R26.64] ;  /* 0x0000000a1a1e7981 */ /* 0x000eac000c1e1b00 */
[----:B------:R-:W-:Y:S04]  /*1230*/  STG.E.64 desc[UR10][R26.64+0x8], R22 ;  /* 0x000008161a007986 */ /* 0x000fe8000c101b0a */
[----:B0-----:R-:W3:Y:S01]  /*1240*/  LDG.E.64 R34, desc[UR10][R26.64+0x8] ;  /* 0x0000080a1a227981 */ /* 0x001ee2000c1e1b00 */
[----:B------:R-:W-:-:S08]  /*1250*/  DMUL R16, R20, R16 ;  /* 0x0000001014107228 */ /* 0x000fd00000000000 */
[----:B----4-:R-:W-:-:S07]  /*1260*/  DFMA R28, R36, R16, R28 ;  /* 0x00000010241c722b */ /* 0x010fce000000001c */
[----:B------:R0:W-:Y:S04]  /*1270*/  STG.E.64 desc[UR10][R26.64+0x10], R28 ;  /* 0x0000101c1a007986 */ /* 0x0001e8000c101b0a */
[----:B0-----:R-:W4:Y:S01]  /*1280*/  LDG.E.64 R28, desc[UR10][R26.64+0x10] ;  /* 0x0000100a1a1c7981 */ /* 0x001f22000c1e1b00 */
[----:B------:R-:W-:-:S03]  /*1290*/  DMUL R18, R20, R18 ;  /* 0x0000001214127228 */ /* 0x000fc60000000000 */
[----:B------:R-:W-:Y:S05]  /*12a0*/  LDS.128 R20, [R3+0x20] ;  /* 0x0000200003147984 */ /* 0x000fea0000000c00 */
[----:B-----5:R-:W-:Y:S02]  /*12b0*/  DFMA R36, R36, R18, R32 ;  /* 0x000000122424722b */ /* 0x020fe40000000020 */
[----:B------:R-:W0:Y:S02]  /*12c0*/  LDS.128 R16, [R3+0x30] ;  /* 0x0000300003107984 */ /* 0x000e240000000c00 */
[----:B0-----:R-:W-:-:S08]  /*12d0*/  DMUL R32, R12, R16 ;  /* 0x000000100c207228 */ /* 0x001fd00000000000 */
[----:B------:R-:W-:Y:S02]  /*12e0*/  DFMA R32, R22, R10, R32 ;  /* 0x0000000a1620722b */ /* 0x000fe40000000020 */
[----:B------:R-:W-:-:S06]  /*12f0*/  DADD R20, R8, R20 ;  /* 0x0000000008147229 */ /* 0x000fcc0000000014 */
[----:B------:R-:W-:-:S08]  /*1300*/  DFMA R32, R14, R18, R32 ;  /* 0x000000120e20722b */ /* 0x000fd00000000020 */
[----:B------:R-:W-:-:S08]  /*1310*/  DADD R20, R20, -R32 ;  /* 0x0000000014147229 */ /* 0x000fd00000000820 */
[----:B------:R-:W-:-:S10]  /*1320*/  DMUL R20, R24, R20 ;  /* 0x0000001418147228 */ /* 0x000fd40000000000 */
[----:B------:R-:W0:Y:S02]  /*1330*/  F2F.F32.F64 R20, -R20 ;  /* 0x8000001400147310 */ /* 0x000e240000301000 */
[----:B0-----:R-:W-:-:S06]  /*1340*/  FMUL.FTZ R21, R20, 1.4426950216293334961 ;  /* 0x3fb8aa3b14157820 */ /* 0x001fcc0000410000 */
[----:B------:R-:W0:Y:S02]  /*1350*/  FRND.FTZ.TRUNC R33, R21 ;  /* 0x0000001500217307 */ /* 0x000e24000021d000 */
[----:B0-----:R-:W-:-:S04]  /*1360*/  FFMA.FTZ R32, R33, -0.693145751953125, R20 ;  /* 0xbf31720021207823 */ /* 0x001fc80000010014 */
[----:B------:R-:W-:-:S04]  /*1370*/  FFMA.FTZ R32, R33, -1.428606765330187045e-06, R32 ;  /* 0xb5bfbe8e21207823 */ /* 0x000fc80000010020 */
[----:B------:R-:W-:Y:S01]  /*1380*/  FMUL.FTZ R32, R32, 1.4426950216293334961 ;  /* 0x3fb8aa3b20207820 */ /* 0x000fe20000410000 */
[----:B------:R-:W-:Y:S08]  /*1390*/  MUFU.EX2 R33, R33 ;  /* 0x0000002100217308 */ /* 0x000ff00000000800 */
[----:B------:R-:W0:Y:S01]  /*13a0*/  MUFU.EX2 R32, R32 ;  /* 0x0000002000207308 */ /* 0x000e220000000800 */
[----:B------:R-:W-:-:S02]  /*13b0*/  FSETP.GEU.FTZ.AND P3, PT, R20, -105, PT ;  /* 0xc2d200001400780b */ /* 0x000fc40003f7e000 */
[----:B------:R-:W-:Y:S01]  /*13c0*/  FSETP.GT.FTZ.AND P2, PT, R20, 105, PT ;  /* 0x42d200001400780b */ /* 0x000fe20003f54000 */
[----:B0-----:R-:W-:Y:S02]  /*13d0*/  FMUL.FTZ R20, R33, R32 ;  /* 0x0000002021147220 */ /* 0x001fe40000410000 */
[----:B------:R-:W2:Y:S03]  /*13e0*/  LDS.64 R32, [R4+0x8] ;  /* 0x0000080004207984 */ /* 0x000ea60000000a00 */
[----:B------:R-:W-:-:S04]  /*13f0*/  FSEL R20, R20, RZ, P3 ;  /* 0x000000ff14147208 */ /* 0x000fc80001800000 */
[----:B------:R-:W-:-:S06]  /*1400*/  FSEL R20, R20, +INF , !P2 ;  /* 0x7f80000014147808 */ /* 0x000fcc0005000000 */
[----:B------:R-:W2:Y:S01]  /*1410*/  F2F.F64.F32 R20, R20 ;  /* 0x0000001400147310 */ /* 0x000ea20000201800 */
[----:B------:R-:W-:Y:S02]  /*1420*/  DADD R22, -R22, R10 ;  /* 0x0000000016167229 */ /* 0x000fe4000000010a */
[----:B------:R-:W-:Y:S02]  /*1430*/  DADD R16, R12, -R16 ;  /* 0x000000000c107229 */ /* 0x000fe40000000810 */
[----:B--2---:R-:W-:Y:S02]  /*1440*/  DFMA R30, R32, R20, R30 ;  /* 0x00000014201e722b */ /* 0x004fe4000000001e */
[----:B------:R-:W-:-:S05]  /*1450*/  DADD R20, R20, R20 ;  /* 0x0000000014147229 */ /* 0x000fca0000000014 */
[----:B------:R0:W-:Y:S03]  /*1460*/  STG.E.64 desc[UR10][R26.64], R30 ;  /* 0x0000001e1a007986 */ /* 0x0001e6000c101b0a */
[----:B------:R-:W-:Y:S01]  /*1470*/  DMUL R22, R20, R22 ;  /* 0x0000001614167228 */ /* 0x000fe20000000000 */
[----:B0-----:R-:W2:Y:S07]  /*1480*/  LDG.E.64 R30, desc[UR10][R26.64] ;  /* 0x0000000a1a1e7981 */ /* 0x001eae000c1e1b00 */
[----:B---3--:R-:W-:-:S07]  /*1490*/  DFMA R22, R32, R22, R34 ;  /* 0x000000162016722b */ /* 0x008fce0000000022 */
[----:B------:R-:W-:Y:S04]  /*14a0*/  STG.E.64 desc[UR10][R26.64+0x8], R22 ;  /* 0x000008161a007986 */ /* 0x000fe8000c101b0a */
[----:B------:R-:W3:Y:S01]  /*14b0*/  LDG.E.64 R34, desc[UR10][R26.64+0x8] ;  /* 0x0000080a1a227981 */ /* 0x000ee2000c1e1b00 */
[----:B------:R-:W-:-:S08]  /*14c0*/  DMUL R16, R20, R16 ;  /* 0x0000001014107228 */ /* 0x000fd00000000000 */
[----:B----4-:R-:W-:-:S07]  /*14d0*/  DFMA R28, R32, R16, R28 ;  /* 0x00000010201c722b */ /* 0x010fce000000001c */
[----:B------:R0:W-:Y:S04]  /*14e0*/  STG.E.64 desc[UR10][R26.64+0x10], R28 ;  /* 0x0000101c1a007986 */ /* 0x0001e8000c101b0a */
[----:B0-----:R-:W4:Y:S01]  /*14f0*/  LDG.E.64 R28, desc[UR10][R26.64+0x10] ;  /* 0x0000100a1a1c7981 */ /* 0x001f22000c1e1b00 */
[----:B------:R-:W-:-:S08]  /*1500*/  DADD R18, R14, -R18 ;  /* 0x000000000e127229 */ /* 0x000fd00000000812 */
[----:B------:R-:W-:Y:S01]  /*1510*/  DMUL R18, R20, R18 ;  /* 0x0000001214127228 */ /* 0x000fe20000000000 */
[----:B------:R-:W-:Y:S07]  /*1520*/  LDS.128 R20, [R3+0x40] ;  /* 0x0000400003147984 */ /* 0x000fee0000000c00 */
[----:B------:R-:W-:Y:S02]  /*1530*/  DFMA R32, R32, R18, R36 ;  /* 0x000000122020722b */ /* 0x000fe40000000024 */
[----:B------:R-:W0:Y:S04]  /*1540*/  LDS.128 R16, [R3+0x50] ;  /* 0x0000500003107984 */ /* 0x000e280000000c00 */
[----:B------:R0:W-:Y:S02]  /*1550*/  STG.E.64 desc[UR10][R26.64+0x18], R36 ;  /* 0x000018241a007986 */ /* 0x0001e4000c101b0a */
        /* <DEDUP_REMOVED lines=8> */
[----:B------:R-:W0:Y:S01]  /*15e0*/  FRND.FTZ.TRUNC R21, R36 ;  /* 0x0000002400157307 */ /* 0x000e22000021d000 */
[C---:B------:R-:W-:Y:S02]  /*15f0*/  FSETP.GEU.FTZ.AND P3, PT, R20.reuse, -105, PT ;  /* 0xc2d200001400780b */ /* 0x040fe40003f7e000 */
[----:B------:R-:W-:Y:S01]  /*1600*/  FSETP.GT.FTZ.AND P2, PT, R20, 105, PT ;  /* 0x42d200001400780b */ /* 0x000fe20003f54000 */
[----:B0-----:R-:W-:-:S04]  /*1610*/  FFMA.FTZ R37, R21, -0.693145751953125, R20 ;  /* 0xbf31720015257823 */ /* 0x001fc80000010014 */
[----:B------:R-:W-:-:S04]  /*1620*/  FFMA.FTZ R20, R21, -1.428606765330187045e-06, R37 ;  /* 0xb5bfbe8e15147823 */ /* 0x000fc80000010025 */
[----:B------:R-:W-:Y:S01]  /*1630*/  FMUL.FTZ R20, R20, 1.4426950216293334961 ;  /* 0x3fb8aa3b14147820 */ /* 0x000fe20000410000 */
[----:B------:R-:W-:Y:S08]  /*1640*/  MUFU.EX2 R37, R21 ;  /* 0x0000001500257308 */ /* 0x000ff00000000800 */
[----:B------:R-:W0:Y:S02]  /*1650*/  MUFU.EX2 R20, R20 ;  /* 0x0000001400147308 */ /* 0x000e240000000800 */
[----:B0-----:R-:W-:-:S02]  /*1660*/  FMUL.FTZ R37, R37, R20 ;  /* 0x0000001425257220 */ /* 0x001fc40000410000 */
[----:B------:R-:W2:Y:S03]  /*1670*/  LDS.64 R20, [R4+0x10] ;  /* 0x0000100004147984 */ /* 0x000ea60000000a00 */
[----:B------:R-:W-:-:S04]  /*1680*/  FSEL R37, R37, RZ, P3 ;  /* 0x000000ff25257208 */ /* 0x000fc80001800000 */
[----:B------:R-:W-:-:S06]  /*1690*/  FSEL R37, R37, +INF , !P2 ;  /* 0x7f80000025257808 */ /* 0x000fcc0005000000 */
[----:B------:R-:W2:Y:S01]  /*16a0*/  F2F.F64.F32 R36, R37 ;  /* 0x0000002500247310 */ /* 0x000ea20000201800 */
[----:B------:R-:W-:Y:S02]  /*16b0*/  DADD R16, R12, -R16 ;  /* 0x000000000c107229 */ /* 0x000fe40000000810 */
[----:B--2---:R-:W-:-:S07]  /*16c0*/  DFMA R30, R20, R36, R30 ;  /* 0x00000024141e722b */ /* 0x004fce000000001e */
[----:B------:R0:W-:Y:S02]  /*16d0*/  STG.E.64 desc[UR10][R26.64], R30 ;  /* 0x0000001e1a007986 */ /* 0x0001e4000c101b0a */
[----:B0-----:R-:W-:Y:S02]  /*16e0*/  DADD R30, -R22, R10 ;  /* 0x00000000161e7229 */ /* 0x001fe4000000010a */
[----:B------:R-:W-:-:S08]  /*16f0*/  DADD R22, R36, R36 ;  /* 0x0000000024167229 */ /* 0x000fd00000000024 */
[----:B------:R-:W-:-:S08]  /*1700*/  DMUL R30, R22, R30 ;  /* 0x0000001e161e7228 */ /* 0x000fd00000000000 */
[----:B---3--:R-:W-:-:S07]  /*1710*/  DFMA R30, R20, R30, R34 ;  /* 0x0000001e141e722b */ /* 0x008fce0000000022 */
[----:B------:R0:W-:Y:S01]  /*1720*/  STG.E.64 desc[UR10][R26.64+0x8], R30 ;  /* 0x0000081e1a007986 */ /* 0x0001e2000c101b0a */
[----:B------:R-:W-:-:S03]  /*1730*/  DMUL R16, R22, R16 ;  /* 0x0000001016107228 */ /* 0x000fc60000000000 */
[----:B------:R-:W2:Y:S04]  /*1740*/  LDG.E.64 R36, desc[UR10][R26.64+0x8] ;  /* 0x0000080a1a247981 */ /* 0x000ea8000c1e1b00 */
[----:B0-----:R-:W3:Y:S01]  /*1750*/  LDG.E.64 R30, desc[UR10][R26.64] ;  /* 0x0000000a1a1e7981 */ /* 0x001ee2000c1e1b00 */
[----:B----4-:R-:W-:-:S07]  /*1760*/  DFMA R28, R20, R16, R28 ;  /* 0x00000010141c722b */ /* 0x010fce000000001c */
[----:B------:R0:W-:Y:S04]  /*1770*/  STG.E.64 desc[UR10][R26.64+0x10], R28 ;  /* 0x0000101c1a007986 */ /* 0x0001e8000c101b0a */
[----:B------:R-:W4:Y:S01]  /*1780*/  LDG.E.64 R34, desc[UR10][R26.64+0x10] ;  /* 0x0000100a1a227981 */ /* 0x000f22000c1e1b00 */
[----:B------:R-:W-:-:S08]  /*1790*/  DADD R18, R14, -R18 ;  /* 0x000000000e127229 */ /* 0x000fd00000000812 */
[----:B------:R-:W-:-:S08]  /*17a0*/  DMUL R18, R22, R18 ;  /* 0x0000001216127228 */ /* 0x000fd00000000000 */
[----:B0-----:R-:W-:Y:S02]  /*17b0*/  DFMA R28, R20, R18, R32 ;  /* 0x00000012141c722b */ /* 0x001fe40000000020 */
[----:B------:R-:W0:Y:S04]  /*17c0*/  LDS.128 R16, [R3+0x70] ;  /* 0x0000700003107984 */ /* 0x000e280000000c00 */
[----:B------:R-:W1:Y:S04]  /*17d0*/  LDS.128 R20, [R3+0x60] ;  /* 0x0000600003147984 */ /* 0x000e680000000c00 */
[----:B------:R0:W-:Y:S02]  /*17e0*/  STG.E.64 desc[UR10][R26.64+0x18], R32 ;  /* 0x000018201a007986 */ /* 0x0001e4000c101b0a */
[----:B0-----:R-:W-:-:S08]  /*17f0*/  DMUL R32, R12, R16 ;  /* 0x000000100c207228 */ /* 0x001fd00000000000 */
[----:B-1----:R-:W-:Y:S02]  /*1800*/  DFMA R32, R22, R10, R32 ;  /* 0x0000000a1620722b */ /* 0x002fe40000000020 */
        /* <DEDUP_REMOVED lines=15> */
[----:B------:R-:W3:Y:S03]  /*1900*/  LDS.64 R20, [R4+0x18] ;  /* 0x0000180004147984 */ /* 0x000ee60000000a00 */
[----:B------:R-:W-:-:S04]  /*1910*/  FSEL R33, R33, RZ, P3 ;  /* 0x000000ff21217208 */ /* 0x000fc80001800000 */
[----:B------:R-:W-:-:S06]  /*1920*/  FSEL R33, R33, +INF , !P2 ;  /* 0x7f80000021217808 */ /* 0x000fcc0005000000 */
[----:B------:R-:W3:Y:S01]  /*1930*/  F2F.F64.F32 R32, R33 ;  /* 0x0000002100207310 */ /* 0x000ee20000201800 */
[----:B------:R-:W-:Y:S02]  /*1940*/  DADD R16, R12, -R16 ;  /* 0x000000000c107229 */ /* 0x000fe40000000810 */
[----:B---3--:R-:W-:-:S07]  /*1950*/  DFMA R30, R20, R32, R30 ;  /* 0x00000020141e722b */ /* 0x008fce000000001e */
[----:B------:R0:W-:Y:S02]  /*1960*/  STG.E.64 desc[UR10][R26.64], R30 ;  /* 0x0000001e1a007986 */ /* 0x0001e4000c101b0a */
[----:B0-----:R-:W-:Y:S02]  /*1970*/  DADD R30, -R22, R10 ;  /* 0x00000000161e7229 */ /* 0x001fe4000000010a */
[----:B------:R-:W-:-:S08]  /*1980*/  DADD R22, R32, R32 ;  /* 0x0000000020167229 */ /* 0x000fd00000000020 */
[C---:B------:R-:W-:Y:S02]  /*1990*/  DMUL R16, R22.reuse, R16 ;  /* 0x0000001016107228 */ /* 0x040fe40000000000 */
[----:B------:R-:W-:-:S06]  /*19a0*/  DMUL R30, R22, R30 ;  /* 0x0000001e161e7228 */ /* 0x000fcc0000000000 */
[C---:B----4-:R-:W-:Y:S01]  /*19b0*/  DFMA R16, R20.reuse, R16, R34 ;  /* 0x000000101410722b */ /* 0x050fe20000000022 */
[----:B------:R-:W3:Y:S01]  /*19c0*/  LDG.E.64 R34, desc[UR10][R26.64] ;  /* 0x0000000a1a227981 */ /* 0x000ee2000c1e1b00 */
[----:B--2---:R-:W-:-:S05]  /*19d0*/  DFMA R36, R20, R30, R36 ;  /* 0x0000001e1424722b */ /* 0x004fca0000000024 */
[----:B------:R-:W-:Y:S04]  /*19e0*/  STG.E.64 desc[UR10][R26.64+0x10], R16 ;  /* 0x000010101a007986 */ /* 0x000fe8000c101b0a */
[----:B------:R0:W-:Y:S04]  /*19f0*/  STG.E.64 desc[UR10][R26.64+0x8], R36 ;  /* 0x000008241a007986 */ /* 0x0001e8000c101b0a */
[----:B------:R-:W2:Y:S04]  /*1a00*/  LDG.E.64 R32, desc[UR10][R26.64+0x8] ;  /* 0x0000080a1a207981 */ /* 0x000ea8000c1e1b00 */
[----:B------:R-:W4:Y:S01]  /*1a10*/  LDG.E.64 R30, desc[UR10][R26.64+0x10] ;  /* 0x0000100a1a1e7981 */ /* 0x000f22000c1e1b00 */
[----:B------:R-:W-:-:S08]  /*1a20*/  DADD R18, R14, -R18 ;  /* 0x000000000e127229 */ /* 0x000fd00000000812 */
[----:B------:R-:W-:-:S08]  /*1a30*/  DMUL R18, R22, R18 ;  /* 0x0000001216127228 */ /* 0x000fd00000000000 */
[----:B0-----:R-:W-:Y:S02]  /*1a40*/  DFMA R36, R20, R18, R28 ;  /* 0x000000121424722b */ /* 0x001fe4000000001c */
[----:B------:R-:W0:Y:S04]  /*1a50*/  LDS.128 R16, [R3+0x80] ;  /* 0x0000800003107984 */ /* 0x000e280000000c00 */
[----:B------:R-:W1:Y:S01]  /*1a60*/  LDS.128 R20, [R3+0x90] ;  /* 0x0000900003147984 */ /* 0x000e620000000c00 */
[----:B0-----:R-:W-:Y:S02]  /*1a70*/  DADD R16, R8, R16 ;  /* 0x0000000008107229 */ /* 0x001fe40000000010 */
[----:B-1----:R-:W-:-:S08]  /*1a80*/  DMUL R8, R20, R12 ;  /* 0x0000000c14087228 */ /* 0x002fd00000000000 */
[----:B------:R-:W-:-:S08]  /*1a90*/  DFMA R8, R18, R10, R8 ;  /* 0x0000000a1208722b */ /* 0x000fd00000000008 */
[----:B------:R-:W-:-:S08]  /*1aa0*/  DFMA R8, R14, R22, R8 ;  /* 0x000000160e08722b */ /* 0x000fd00000000008 */
[----:B------:R-:W-:-:S08]  /*1ab0*/  DADD R8, R16, -R8 ;  /* 0x0000000010087229 */ /* 0x000fd00000000808 */
[----:B------:R-:W-:-:S10]  /*1ac0*/  DMUL R8, R24, R8 ;  /* 0x0000000818087228 */ /* 0x000fd40000000000 */
[----:B------:R-:W0:Y:S01]  /*1ad0*/  F2F.F32.F64 R8, -R8 ;  /* 0x8000000800087310 */ /* 0x000e220000301000 */
[----:B------:R-:W-:Y:S01]  /*1ae0*/  DADD R10, -R18, R10 ;  /* 0x00000000120a7229 */ /* 0x000fe2000000010a */
[----:B0-----:R-:W-:-:S06]  /*1af0*/  FMUL.FTZ R18, R8, 1.4426950216293334961 ;  /* 0x3fb8aa3b08127820 */ /* 0x001fcc0000410000 */
[----:B------:R-:W0:Y:S01]  /*1b00*/  FRND.FTZ.TRUNC R19, R18 ;  /* 0x0000001200137307 */ /* 0x000e22000021d000 */
[----:B------:R-:W-:Y:S01]  /*1b10*/  DADD R12, -R20, R12 ;  /* 0x00000000140c7229 */ /* 0x000fe2000000010c */
[----:B0-----:R-:W-:-:S04]  /*1b20*/  FFMA.FTZ R16, R19, -0.693145751953125, R8 ;  /* 0xbf31720013107823 */ /* 0x001fc80000010008 */
[----:B------:R-:W-:-:S04]  /*1b30*/  FFMA.FTZ R16, R19, -1.428606765330187045e-06, R16 ;  /* 0xb5bfbe8e13107823 */ /* 0x000fc80000010010 */
[----:B------:R-:W-:Y:S01]  /*1b40*/  FMUL.FTZ R20, R16, 1.4426950216293334961 ;  /* 0x3fb8aa3b10147820 */ /* 0x000fe20000410000 */
[----:B------:R-:W-:Y:S01]  /*1b50*/  MUFU.EX2 R19, R19 ;  /* 0x0000001300137308 */ /* 0x000fe20000000800 */
[----:B------:R0:W3:Y:S07]  /*1b60*/  LDS.64 R16, [R4+0x20] ;  /* 0x0000200004107984 */ /* 0x0000ee0000000a00 */
[----:B------:R-:W1:Y:S01]  /*1b70*/  MUFU.EX2 R20, R20 ;  /* 0x0000001400147308 */ /* 0x000e620000000800 */
[----:B------:R-:W-:-:S02]  /*1b80*/  FSETP.GEU.FTZ.AND P3, PT, R8, -105, PT ;  /* 0xc2d200000800780b */ /* 0x000fc40003f7e000 */
[----:B------:R-:W-:Y:S01]  /*1b90*/  FSETP.GT.FTZ.AND P2, PT, R8, 105, PT ;  /* 0x42d200000800780b */ /* 0x000fe20003f54000 */
[----:B-1----:R-:W-:-:S05]  /*1ba0*/  FMUL.FTZ R9, R19, R20 ;  /* 0x0000001413097220 */ /* 0x002fca0000410000 */
[----:B------:R-:W-:-:S04]  /*1bb0*/  FSEL R9, R9, RZ, P3 ;  /* 0x000000ff09097208 */ /* 0x000fc80001800000 */
[----:B------:R-:W-:-:S04]  /*1bc0*/  FSEL R18, R9, +INF , !P2 ;  /* 0x7f80000009127808 */ /* 0x000fc80005000000 */
[----:B------:R-:W3:Y:S01]  /*1bd0*/  F2F.F64.F32 R8, R18 ;  /* 0x0000001200087310 */ /* 0x000ee20000201800 */
[----:B------:R-:W-:Y:S01]  /*1be0*/  DADD R14, R14, -R22 ;  /* 0x000000000e0e7229 */ /* 0x000fe20000000816 */
[----:B------:R1:W-:Y:S01]  /*1bf0*/  STG.E.64 desc[UR10][R26.64+0x18], R28 ;  /* 0x0000181c1a007986 */ /* 0x0003e2000c101b0a */
[----:B------:R-:W-:-:S03]  /*1c00*/  VIADD R7, R7, 0x5 ;  /* 0x0000000507077836 */ /* 0x000fc60000000000 */
[----:B------:R1:W-:Y:S02]  /*1c10*/  STG.E.64 desc[UR10][R26.64+0x18], R36 ;  /* 0x000018241a007986 */ /* 0x0003e4000c101b0a */
[----:B------:R-:W-:Y:S01]  /*1c20*/  ISETP.NE.AND P2, PT, R7, 0x64, PT ;  /* 0x000000640700780c */ /* 0x000fe20003f45270 */
[----:B------:R-:W-:Y:S02]  /*1c30*/  VIADD R3, R3, 0xa0 ;  /* 0x000000a003037836 */ /* 0x000fe40000000000 */
[----:B0-----:R-:W-:Y:S01]  /*1c40*/  VIADD R4, R4, 0x28 ;  /* 0x0000002804047836 */ /* 0x001fe20000000000 */
[----:B---3--:R-:W-:Y:S02]  /*1c50*/  DFMA R34, R16, R8, R34 ;  /* 0x000000081022722b */ /* 0x008fe40000000022 */
[----:B------:R-:W-:-:S08]  /*1c60*/  DADD R8, R8, R8 ;  /* 0x0000000008087229 */ /* 0x000fd00000000008 */
[C---:B------:R-:W-:Y:S02]  /*1c70*/  DMUL R10, R8.reuse, R10 ;  /* 0x0000000a080a7228 */ /* 0x040fe40000000000 */
[C---:B------:R-:W-:Y:S02]  /*1c80*/  DMUL R12, R8.reuse, R12 ;  /* 0x0000000c080c7228 */ /* 0x040fe40000000000 */
[----:B------:R-:W-:-:S04]  /*1c90*/  DMUL R14, R8, R14 ;  /* 0x0000000e080e7228 */ /* 0x000fc80000000000 */
[C---:B--2---:R-:W-:Y:S02]  /*1ca0*/  DFMA R10, R16.reuse, R10, R32 ;  /* 0x0000000a100a722b */ /* 0x044fe40000000020 */
[C---:B----4-:R-:W-:Y:S02]  /*1cb0*/  DFMA R12, R16.reuse, R12, R30 ;  /* 0x0000000c100c722b */ /* 0x050fe4000000001e */
[----:B------:R-:W-:Y:S01]  /*1cc0*/  DFMA R32, R16, R14, R36 ;  /* 0x0000000e1020722b */ /* 0x000fe20000000024 */
[----:B------:R1:W-:Y:S04]  /*1cd0*/  STG.E.64 desc[UR10][R26.64], R34 ;  /* 0x000000221a007986 */ /* 0x0003e8000c101b0a */
[----:B------:R1:W-:Y:S04]  /*1ce0*/  STG.E.64 desc[UR10][R26.64+0x8], R10 ;  /* 0x0000080a1a007986 */ /* 0x0003e8000c101b0a */
[----:B------:R1:W-:Y:S04]  /*1cf0*/  STG.E.64 desc[UR10][R26.64+0x10], R12 ;  /* 0x0000100c1a007986 */ /* 0x0003e8000c101b0a */
[----:B------:R1:W-:Y:S01]  /*1d00*/  STG.E.64 desc[UR10][R26.64+0x18], R32 ;  /* 0x000018201a007986 */ /* 0x0003e2000c101b0a */
[----:B------:R-:W-:Y:S05]  /*1d10*/  @P2 BRA `(.L_x_15) ;  /* 0xfffffff000b02947 */ /* 0x000fea000383ffff */
[----:B-1----:R-:W-:Y:S02]  /*1d20*/  IADD3 R26, P2, PT, R26, 0x1000, RZ ;  /* 0x000010001a1a7810 */ /* 0x002fe40007f5e0ff */
[----:B------:R-:W-:-:S03]  /*1d30*/  IADD3 R5, PT, PT, R5, 0x1000, RZ ;  /* 0x0000100005057810 */ /* 0x000fc60007ffe0ff */
[----:B------:R-:W-:Y:S01]  /*1d40*/  IMAD.X R27, RZ, RZ, R27, P2 ;  /* 0x000000ffff1b7224 */ /* 0x000fe200010e061b */
[----:B------:R-:W-:Y:S07]  /*1d50*/  @!P0 BRA `(.L_x_16) ;  /* 0xfffffff000808947 */ /* 0x000fee000383ffff */
.L_x_14:
[----:B------:R-:W-:Y:S05]  /*1d60*/  BSYNC.RECONVERGENT B0 ;  /* 0x0000000000007941 */ /* 0x000fea0003800200 */
.L_x_13:
[----:B------:R-:W1:Y:S01]  /*1d70*/  LDCU.64 UR6, c[0x0][0x3c0] ;  /* 0x00007800ff0677ac */ /* 0x000e620008000a00 */
[----:B------:R-:W-:-:S04]  /*1d80*/  USHF.R.S32.HI UR5, URZ, 0x1f, UR8 ;  /* 0x0000001fff057899 */ /* 0x000fc80008011408 */
[----:B------:R-:W-:Y:S02]  /*1d90*/  UIMAD UR5, UR5, 0x290, URZ ;  /* 0x00000290050578a4 */ /* 0x000fe4000f8e02ff */
[----:B-1----:R-:W-:-:S04]  /*1da0*/  UIMAD.WIDE.U32 UR6, UR8, 0x290, UR6 ;  /* 0x00000290080678a5 */ /* 0x002fc8000f8e0006 */
[----:B------:R-:W-:Y:S02]  /*1db0*/  UIADD3 UR5, UPT, UPT, UR7, UR5, URZ ;  /* 0x0000000507057290 */ /* 0x000fe4000fffe0ff */
[----:B0-----:R-:W-:Y:S02]  /*1dc0*/  IMAD.U32 R2, RZ, RZ, UR6 ;  /* 0x00000006ff027e24 */ /* 0x001fe4000f8e00ff */
[----:B------:R-:W-:Y:S02]  /*1dd0*/  IMAD.U32 R3, RZ, RZ, UR7 ;  /* 0x00000007ff037e24 */ /* 0x000fe4000f8e00ff */
[----:B------:R-:W-:Y:S01]  /*1de0*/  MOV R3, UR5 ;  /* 0x0000000500037c02 */ /* 0x000fe20008000f00 */
[----:B------:R-:W-:Y:S06]  /*1df0*/  BAR.SYNC.DEFER_BLOCKING 0x0 ;  /* 0x0000000000007b1d */ /* 0x000fec0000010000 */
[----:B------:R-:W2:Y:S01]  /*1e00*/  LDG.E R2, desc[UR10][R2.64+0x18] ;  /* 0x0000180a02027981 */ /* 0x000ea2000c1e1900 */
[----:B------:R-:W-:Y:S01]  /*1e10*/  UIADD3 UR4, UPT, UPT, UR4, 0x1, URZ ;  /* 0x0000000104047890 */ /* 0x000fe2000fffe0ff */
[----:B--2---:R-:W-:-:S05]  /*1e20*/  VIADD R0, R2, 0x1 ;  /* 0x0000000102007836 */ /* 0x004fca0000000000 */
[----:B------:R-:W-:-:S13]  /*1e30*/  ISETP.LE.AND P0, PT, R0, UR4, PT ;  /* 0x0000000400007c0c */ /* 0x000fda000bf03270 */
[----:B------:R-:W-:Y:S05]  /*1e40*/  @!P0 BRA `(.L_x_17) ;  /* 0xffffffe800208947 */ /* 0x000fea000383ffff */
[----:B------:R-:W-:Y:S05]  /*1e50*/  EXIT ;  /* 0x000000000000794d */ /* 0x000fea0003800000 */
.L_x_18:
[----:B------:R-:W-:-:S00]  /*1e60*/  BRA `(.L_x_18) ;  /* 0xfffffffc00fc7947 */ /* 0x000fc0000383ffff */
[----:B------:R-:W-:-:S00]  /*1e70*/  NOP ;  /* 0x0000000000007918 */ /* 0x000fc00000000000 */
        /* <DEDUP_REMOVED lines=8> */
.L_x_19:


//--------------------- .nv.shared._Z15kernel_gpu_cuda7par_str7dim_strP7box_strP11FOUR_VECTORPdS4_ --------------------------
	.section	.nv.shared._Z15kernel_gpu_cuda7par_str7dim_strP7box_strP11FOUR_VECTORPdS4_,"aw",@nobits
	.sectionflags	@""
	.align	8
.nv.shared._Z15kernel_gpu_cuda7par_str7dim_strP7box_strP11FOUR_VECTORPdS4_:
	.zero		8224


//--------------------- .nv.shared.reserved.0     --------------------------
	.section	.nv.shared.reserved.0,"aw",@nobits
	.weak		__nv_reservedSMEM_offset_0_alias
	.size		__nv_reservedSMEM_offset_0_alias, 0, 64
	.other		__nv_reservedSMEM_offset_0_alias,@"STO_CUDA_RESERVED_SHARED STV_DEFAULT"
__nv_reservedSMEM_offset_0_alias:
	.zero		0
	.zero		64


//--------------------- .nv.constant0._Z15kernel_gpu_cuda7par_str7dim_strP7box_strP11FOUR_VECTORPdS4_ --------------------------
	.section	.nv.constant0._Z15kernel_gpu_cuda7par_str7dim_strP7box_strP11FOUR_VECTORPdS4_,"a",@progbits
	.sectionflags	@""
	.align	4
.nv.constant0._Z15kernel_gpu_cuda7par_str7dim_strP7box_strP11FOUR_VECTORPdS4_:
	.zero		992


//--------------------- SYMBOLS --------------------------

	.type		.nv.reservedSmem.offset0,@object
	.size		.nv.reservedSmem.offset0,0x4
	.type		.nv.reservedSmem.cap,@object
	.size		.nv.reservedSmem.cap,0x4
